//
// Generated by NVIDIA NVVM Compiler
//
// Compiler Build ID: CL-36424714
// Cuda compilation tools, release 13.0, V13.0.88
// Based on NVVM 20.0.0
//

.version 9.0
.target sm_100
.address_size 64

	// .globl	_Z16cuda_filter_tipsPfPKfS1_S1_PKiS1_PKj

.visible .entry _Z16cuda_filter_tipsPfPKfS1_S1_PKiS1_PKj(
	.param .u64 .ptr .align 1 _Z16cuda_filter_tipsPfPKfS1_S1_PKiS1_PKj_param_0,
	.param .u64 .ptr .align 1 _Z16cuda_filter_tipsPfPKfS1_S1_PKiS1_PKj_param_1,
	.param .u64 .ptr .align 1 _Z16cuda_filter_tipsPfPKfS1_S1_PKiS1_PKj_param_2,
	.param .u64 .ptr .align 1 _Z16cuda_filter_tipsPfPKfS1_S1_PKiS1_PKj_param_3,
	.param .u64 .ptr .align 1 _Z16cuda_filter_tipsPfPKfS1_S1_PKiS1_PKj_param_4,
	.param .u64 .ptr .align 1 _Z16cuda_filter_tipsPfPKfS1_S1_PKiS1_PKj_param_5,
	.param .u64 .ptr .align 1 _Z16cuda_filter_tipsPfPKfS1_S1_PKiS1_PKj_param_6
)
{
	.reg .pred 	%p<21>;
	.reg .b32 	%r<167>;
	.reg .b32 	%f<123>;
	.reg .b64 	%rd<77>;

	ld.param.u64 	%rd6, [_Z16cuda_filter_tipsPfPKfS1_S1_PKiS1_PKj_param_0];
	ld.param.u64 	%rd7, [_Z16cuda_filter_tipsPfPKfS1_S1_PKiS1_PKj_param_1];
	ld.param.u64 	%rd8, [_Z16cuda_filter_tipsPfPKfS1_S1_PKiS1_PKj_param_4];
	ld.param.u64 	%rd9, [_Z16cuda_filter_tipsPfPKfS1_S1_PKiS1_PKj_param_6];
	cvta.to.global.u64 	%rd1, %rd7;
	cvta.to.global.u64 	%rd2, %rd6;
	cvta.to.global.u64 	%rd3, %rd8;
	cvta.to.global.u64 	%rd10, %rd9;
	mov.u32 	%r59, %ctaid.x;
	ld.global.u32 	%r60, [%rd10];
	div.u32 	%r61, %r59, %r60;
	mul.lo.s32 	%r62, %r61, %r60;
	sub.s32 	%r63, %r59, %r62;
	mov.u32 	%r64, %ctaid.y;
	mov.u32 	%r65, %tid.x;
	mov.u32 	%r66, %ntid.x;
	mad.lo.s32 	%r1, %r63, %r66, %r65;
	mov.u32 	%r67, %tid.y;
	mov.u32 	%r68, %ntid.y;
	mad.lo.s32 	%r2, %r61, %r68, %r67;
	mov.u32 	%r69, %tid.z;
	mov.u32 	%r70, %ntid.z;
	mad.lo.s32 	%r3, %r64, %r70, %r69;
	ld.global.u32 	%r71, [%rd3];
	add.s32 	%r72, %r1, %r71;
	ld.global.u32 	%r73, [%rd3+4];
	add.s32 	%r74, %r2, %r73;
	ld.global.u32 	%r75, [%rd3+12];
	mad.lo.s32 	%r76, %r74, %r75, %r72;
	ld.global.u32 	%r77, [%rd3+8];
	add.s32 	%r78, %r77, %r3;
	ld.global.u32 	%r79, [%rd3+16];
	mad.lo.s32 	%r4, %r78, %r79, %r76;
	ld.global.u32 	%r163, [%rd3+24];
	setp.lt.s32 	%p1, %r163, 1;
	mov.f32 	%f120, 0f00000000;
	@%p1 bra 	$L__BB0_28;
	ld.global.u32 	%r160, [%rd3+28];
	mov.f32 	%f120, 0f00000000;
	mov.b32 	%r139, 0;
$L__BB0_2:
	setp.lt.s32 	%p2, %r160, 1;
	@%p2 bra 	$L__BB0_27;
	ld.global.u32 	%r144, [%rd3+32];
	mov.b32 	%r143, 0;
$L__BB0_4:
	setp.lt.s32 	%p3, %r144, 1;
	@%p3 bra 	$L__BB0_25;
	ld.global.u32 	%r154, [%rd3+36];
	mov.b32 	%r148, 0;
$L__BB0_6:
	ld.global.u32 	%r83, [%rd3+24];
	ld.global.u32 	%r84, [%rd3+28];
	mad.lo.s32 	%r85, %r84, %r148, %r143;
	mul.lo.s32 	%r22, %r85, %r83;
	ld.global.u32 	%r86, [%rd3+12];
	add.s32 	%r87, %r143, %r2;
	add.s32 	%r88, %r139, %r1;
	mad.lo.s32 	%r89, %r86, %r87, %r88;
	add.s32 	%r90, %r148, %r3;
	ld.global.u32 	%r91, [%rd3+16];
	mad.lo.s32 	%r23, %r91, %r90, %r89;
	setp.lt.s32 	%p4, %r154, 1;
	mov.f32 	%f119, 0f00000000;
	@%p4 bra 	$L__BB0_18;
	ld.global.u32 	%r24, [%rd3+20];
	max.s32 	%r25, %r154, 1;
	setp.lt.s32 	%p5, %r154, 8;
	mov.f32 	%f119, 0f00000000;
	mov.b32 	%r152, 0;
	@%p5 bra 	$L__BB0_10;
	and.b32  	%r94, %r25, 2147483640;
	neg.s32 	%r149, %r94;
	mov.f32 	%f119, 0f00000000;
	mov.b32 	%r150, 0;
$L__BB0_9:
	.pragma "nounroll";
	and.b32  	%r152, %r25, 2147483640;
	mul.lo.s32 	%r95, %r24, %r150;
	add.s32 	%r96, %r95, %r4;
	mul.wide.u32 	%rd11, %r96, 4;
	add.s64 	%rd12, %rd1, %rd11;
	ld.global.f32 	%f29, [%rd12];
	add.s32 	%r97, %r95, %r23;
	mul.wide.s32 	%rd13, %r97, 4;
	add.s64 	%rd14, %rd1, %rd13;
	ld.global.f32 	%f30, [%rd14];
	sub.f32 	%f31, %f29, %f30;
	fma.rn.f32 	%f32, %f31, %f31, %f119;
	add.s32 	%r98, %r96, %r24;
	mul.wide.u32 	%rd15, %r98, 4;
	add.s64 	%rd16, %rd1, %rd15;
	ld.global.f32 	%f33, [%rd16];
	mul.wide.s32 	%rd17, %r24, 4;
	add.s64 	%rd18, %rd14, %rd17;
	ld.global.f32 	%f34, [%rd18];
	sub.f32 	%f35, %f33, %f34;
	fma.rn.f32 	%f36, %f35, %f35, %f32;
	add.s32 	%r99, %r98, %r24;
	mul.wide.u32 	%rd19, %r99, 4;
	add.s64 	%rd20, %rd1, %rd19;
	ld.global.f32 	%f37, [%rd20];
	add.s64 	%rd21, %rd18, %rd17;
	ld.global.f32 	%f38, [%rd21];
	sub.f32 	%f39, %f37, %f38;
	fma.rn.f32 	%f40, %f39, %f39, %f36;
	add.s32 	%r100, %r99, %r24;
	mul.wide.u32 	%rd22, %r100, 4;
	add.s64 	%rd23, %rd1, %rd22;
	ld.global.f32 	%f41, [%rd23];
	add.s64 	%rd24, %rd21, %rd17;
	ld.global.f32 	%f42, [%rd24];
	sub.f32 	%f43, %f41, %f42;
	fma.rn.f32 	%f44, %f43, %f43, %f40;
	add.s32 	%r101, %r100, %r24;
	mul.wide.u32 	%rd25, %r101, 4;
	add.s64 	%rd26, %rd1, %rd25;
	ld.global.f32 	%f45, [%rd26];
	add.s64 	%rd27, %rd24, %rd17;
	ld.global.f32 	%f46, [%rd27];
	sub.f32 	%f47, %f45, %f46;
	fma.rn.f32 	%f48, %f47, %f47, %f44;
	add.s32 	%r102, %r101, %r24;
	mul.wide.u32 	%rd28, %r102, 4;
	add.s64 	%rd29, %rd1, %rd28;
	ld.global.f32 	%f49, [%rd29];
	add.s64 	%rd30, %rd27, %rd17;
	ld.global.f32 	%f50, [%rd30];
	sub.f32 	%f51, %f49, %f50;
	fma.rn.f32 	%f52, %f51, %f51, %f48;
	add.s32 	%r103, %r102, %r24;
	mul.wide.u32 	%rd31, %r103, 4;
	add.s64 	%rd32, %rd1, %rd31;
	ld.global.f32 	%f53, [%rd32];
	add.s64 	%rd33, %rd30, %rd17;
	ld.global.f32 	%f54, [%rd33];
	sub.f32 	%f55, %f53, %f54;
	fma.rn.f32 	%f56, %f55, %f55, %f52;
	add.s32 	%r104, %r103, %r24;
	mul.wide.u32 	%rd34, %r104, 4;
	add.s64 	%rd35, %rd1, %rd34;
	ld.global.f32 	%f57, [%rd35];
	add.s64 	%rd36, %rd33, %rd17;
	ld.global.f32 	%f58, [%rd36];
	sub.f32 	%f59, %f57, %f58;
	fma.rn.f32 	%f119, %f59, %f59, %f56;
	add.s32 	%r150, %r150, 8;
	add.s32 	%r149, %r149, 8;
	setp.ne.s32 	%p6, %r149, 0;
	@%p6 bra 	$L__BB0_9;
$L__BB0_10:
	and.b32  	%r105, %r25, 7;
	setp.eq.s32 	%p7, %r105, 0;
	@%p7 bra 	$L__BB0_18;
	setp.lt.u32 	%p8, %r105, 4;
	@%p8 bra 	$L__BB0_13;
	mul.lo.s32 	%r107, %r24, %r152;
	add.s32 	%r108, %r107, %r4;
	mul.wide.u32 	%rd37, %r108, 4;
	add.s64 	%rd38, %rd1, %rd37;
	ld.global.f32 	%f61, [%rd38];
	add.s32 	%r109, %r107, %r23;
	mul.wide.s32 	%rd39, %r109, 4;
	add.s64 	%rd40, %rd1, %rd39;
	ld.global.f32 	%f62, [%rd40];
	sub.f32 	%f63, %f61, %f62;
	fma.rn.f32 	%f64, %f63, %f63, %f119;
	add.s32 	%r110, %r108, %r24;
	mul.wide.u32 	%rd41, %r110, 4;
	add.s64 	%rd42, %rd1, %rd41;
	ld.global.f32 	%f65, [%rd42];
	mul.wide.s32 	%rd43, %r24, 4;
	add.s64 	%rd44, %rd40, %rd43;
	ld.global.f32 	%f66, [%rd44];
	sub.f32 	%f67, %f65, %f66;
	fma.rn.f32 	%f68, %f67, %f67, %f64;
	add.s32 	%r111, %r110, %r24;
	mul.wide.u32 	%rd45, %r111, 4;
	add.s64 	%rd46, %rd1, %rd45;
	ld.global.f32 	%f69, [%rd46];
	add.s64 	%rd47, %rd44, %rd43;
	ld.global.f32 	%f70, [%rd47];
	sub.f32 	%f71, %f69, %f70;
	fma.rn.f32 	%f72, %f71, %f71, %f68;
	add.s32 	%r112, %r111, %r24;
	mul.wide.u32 	%rd48, %r112, 4;
	add.s64 	%rd49, %rd1, %rd48;
	ld.global.f32 	%f73, [%rd49];
	add.s64 	%rd50, %rd47, %rd43;
	ld.global.f32 	%f74, [%rd50];
	sub.f32 	%f75, %f73, %f74;
	fma.rn.f32 	%f119, %f75, %f75, %f72;
	add.s32 	%r152, %r152, 4;
$L__BB0_13:
	and.b32  	%r113, %r25, 3;
	setp.eq.s32 	%p9, %r113, 0;
	@%p9 bra 	$L__BB0_18;
	setp.eq.s32 	%p10, %r113, 1;
	@%p10 bra 	$L__BB0_16;
	mul.lo.s32 	%r115, %r24, %r152;
	add.s32 	%r116, %r115, %r4;
	mul.wide.u32 	%rd51, %r116, 4;
	add.s64 	%rd52, %rd1, %rd51;
	ld.global.f32 	%f77, [%rd52];
	add.s32 	%r117, %r115, %r23;
	mul.wide.s32 	%rd53, %r117, 4;
	add.s64 	%rd54, %rd1, %rd53;
	ld.global.f32 	%f78, [%rd54];
	sub.f32 	%f79, %f77, %f78;
	fma.rn.f32 	%f80, %f79, %f79, %f119;
	add.s32 	%r118, %r116, %r24;
	mul.wide.u32 	%rd55, %r118, 4;
	add.s64 	%rd56, %rd1, %rd55;
	ld.global.f32 	%f81, [%rd56];
	mul.wide.s32 	%rd57, %r24, 4;
	add.s64 	%rd58, %rd54, %rd57;
	ld.global.f32 	%f82, [%rd58];
	sub.f32 	%f83, %f81, %f82;
	fma.rn.f32 	%f119, %f83, %f83, %f80;
	add.s32 	%r152, %r152, 2;
$L__BB0_16:
	and.b32  	%r119, %r25, 1;
	setp.eq.b32 	%p11, %r119, 1;
	not.pred 	%p12, %p11;
	@%p12 bra 	$L__BB0_18;
	mul.lo.s32 	%r120, %r24, %r152;
	add.s32 	%r121, %r120, %r4;
	mul.wide.u32 	%rd59, %r121, 4;
	add.s64 	%rd60, %rd1, %rd59;
	ld.global.f32 	%f84, [%rd60];
	add.s32 	%r122, %r120, %r23;
	mul.wide.s32 	%rd61, %r122, 4;
	add.s64 	%rd62, %rd1, %rd61;
	ld.global.f32 	%f85, [%rd62];
	sub.f32 	%f86, %f84, %f85;
	fma.rn.f32 	%f119, %f86, %f86, %f119;
$L__BB0_18:
	mul.f32 	%f87, %f119, %f119;
	div.rn.f32 	%f17, %f87, 0f4C24F772;
	setp.ge.f32 	%p13, %f17, 0f4093851F;
	@%p13 bra 	$L__BB0_23;
	ld.param.u64 	%rd76, [_Z16cuda_filter_tipsPfPKfS1_S1_PKiS1_PKj_param_3];
	ld.param.u64 	%rd75, [_Z16cuda_filter_tipsPfPKfS1_S1_PKiS1_PKj_param_2];
	add.s32 	%r123, %r22, %r139;
	cvta.to.global.u64 	%rd63, %rd76;
	mul.wide.s32 	%rd64, %r123, 4;
	add.s64 	%rd65, %rd63, %rd64;
	ld.global.f32 	%f88, [%rd65];
	cvta.to.global.u64 	%rd66, %rd75;
	mul.wide.s32 	%rd67, %r23, 4;
	add.s64 	%rd68, %rd66, %rd67;
	ld.global.f32 	%f89, [%rd68];
	mul.f32 	%f90, %f88, %f89;
	fma.rn.f32 	%f91, %f17, 0fBBBB989D, 0f3F000000;
	cvt.sat.f32.f32 	%f92, %f91;
	mov.f32 	%f93, 0f4B400001;
	mov.f32 	%f94, 0f437C0000;
	fma.rm.f32 	%f95, %f92, %f94, %f93;
	add.f32 	%f96, %f95, 0fCB40007F;
	neg.f32 	%f97, %f96;
	fma.rn.f32 	%f98, %f17, 0fBFB8AA3B, %f97;
	fma.rn.f32 	%f99, %f17, 0fB2A57060, %f98;
	mov.b32 	%r124, %f95;
	shl.b32 	%r125, %r124, 23;
	mov.b32 	%f100, %r125;
	ex2.approx.ftz.f32 	%f101, %f99;
	mul.f32 	%f102, %f101, %f100;
	mul.f32 	%f18, %f90, %f102;
	add.f32 	%f120, %f120, %f18;
	setp.lt.s32 	%p14, %r154, 1;
	@%p14 bra 	$L__BB0_23;
	mov.b32 	%r155, 0;
$L__BB0_21:
	ld.global.u32 	%r127, [%rd3+20];
	mul.lo.s32 	%r128, %r127, %r155;
	add.s32 	%r129, %r128, %r23;
	mul.wide.s32 	%rd69, %r129, 4;
	add.s64 	%rd70, %rd1, %rd69;
	ld.global.f32 	%f103, [%rd70];
	add.s32 	%r130, %r128, %r4;
	mul.wide.u32 	%rd71, %r130, 4;
	add.s64 	%rd72, %rd2, %rd71;
	ld.global.f32 	%f104, [%rd72];
	fma.rn.f32 	%f105, %f18, %f103, %f104;
	st.global.f32 	[%rd72], %f105;
	add.s32 	%r155, %r155, 1;
	ld.global.u32 	%r154, [%rd3+36];
	setp.lt.s32 	%p15, %r155, %r154;
	@%p15 bra 	$L__BB0_21;
	ld.global.u32 	%r144, [%rd3+32];
$L__BB0_23:
	add.s32 	%r148, %r148, 1;
	setp.lt.s32 	%p16, %r148, %r144;
	@%p16 bra 	$L__BB0_6;
	ld.global.u32 	%r160, [%rd3+28];
$L__BB0_25:
	add.s32 	%r143, %r143, 1;
	setp.lt.s32 	%p17, %r143, %r160;
	@%p17 bra 	$L__BB0_4;
	ld.global.u32 	%r163, [%rd3+24];
$L__BB0_27:
	add.s32 	%r139, %r139, 1;
	setp.lt.s32 	%p18, %r139, %r163;
	@%p18 bra 	$L__BB0_2;
$L__BB0_28:
	ld.global.u32 	%r131, [%rd3+36];
	setp.lt.s32 	%p19, %r131, 1;
	@%p19 bra 	$L__BB0_31;
	mov.b32 	%r166, 0;
$L__BB0_30:
	ld.global.u32 	%r133, [%rd3+20];
	mad.lo.s32 	%r134, %r133, %r166, %r4;
	mul.wide.u32 	%rd73, %r134, 4;
	add.s64 	%rd74, %rd2, %rd73;
	ld.global.f32 	%f106, [%rd74];
	div.rn.f32 	%f107, %f106, %f120;
	st.global.f32 	[%rd74], %f107;
	add.s32 	%r166, %r166, 1;
	ld.global.u32 	%r135, [%rd3+36];
	setp.lt.s32 	%p20, %r166, %r135;
	@%p20 bra 	$L__BB0_30;
$L__BB0_31:
	ret;

}


// ===== COMPILED SASS (sm_100) =====

	.target	sm_100

	.elftype	@"ET_EXEC"


//--------------------- .note.nv.tkinfo           --------------------------
	.section	.note.nv.tkinfo,"",@"SHT_NOTE"
	.sectionflags	@"SHF_NOTE_NV_TKINFO"
	.tkinfo
        /*0018*/ 	.word	0x00000002
        /*0030*/ 	.string	""
        /*0030*/ 	.string	"ptxas"
        /*0030*/ 	.string	"Cuda compilation tools, release 13.0, V13.0.88"
        /*0030*/ 	.string	"Build cuda_13.0.r13.0/compiler.36424714_0"
        /*0030*/ 	.string	"-arch sm_100 -m 64 "



//--------------------- .note.nv.cuinfo           --------------------------
	.section	.note.nv.cuinfo,"",@"SHT_NOTE"
	.sectionflags	@"SHF_NOTE_NV_CUINFO"
        /*0018*/ 	.short	0x0002
        /*001a*/ 	.short	0x0064
        /*001c*/ 	.short	0x0082
	.zero		2


//--------------------- .nv.info                  --------------------------
	.section	.nv.info,"",@"SHT_CUDA_INFO"
	.align	4


	//----- nvinfo : EIATTR_REGCOUNT
	.align		4
        /*0000*/ 	.byte	0x04, 0x2f
        /*0002*/ 	.short	(.L_1 - .L_0)
	.align		4
.L_0:
        /*0004*/ 	.word	index@(_Z16cuda_filter_tipsPfPKfS1_S1_PKiS1_PKj)
        /*0008*/ 	.word	0x00000020


	//----- nvinfo : EIATTR_FRAME_SIZE
	.align		4
.L_1:
        /*000c*/ 	.byte	0x04, 0x11
        /*000e*/ 	.short	(.L_3 - .L_2)
	.align		4
.L_2:
        /*0010*/ 	.word	index@($__internal_0_$__cuda_sm3x_div_rn_noftz_f32_slowpath)
        /*0014*/ 	.word	0x00000000


	//----- nvinfo : EIATTR_FRAME_SIZE
	.align		4
.L_3:
        /*0018*/ 	.byte	0x04, 0x11
        /*001a*/ 	.short	(.L_5 - .L_4)
	.align		4
.L_4:
        /*001c*/ 	.word	index@(_Z16cuda_filter_tipsPfPKfS1_S1_PKiS1_PKj)
        /*0020*/ 	.word	0x00000000


	//----- nvinfo : EIATTR_MIN_STACK_SIZE
	.align		4
.L_5:
        /*0024*/ 	.byte	0x04, 0x12
        /*0026*/ 	.short	(.L_7 - .L_6)
	.align		4
.L_6:
        /*0028*/ 	.word	index@(_Z16cuda_filter_tipsPfPKfS1_S1_PKiS1_PKj)
        /*002c*/ 	.word	0x00000000
.L_7:


//--------------------- .nv.compat                --------------------------
	.section	.nv.compat,"",@"SHT_CUDA_COMPAT_INFO"
	.align	4
        /*0000*/ 	.byte	0x02, 0x09, 0x00, 0x00, 0x02, 0x02, 0x01, 0x00, 0x02, 0x05, 0x05, 0x00, 0x03, 0x07, 0x01, 0x01
        /*0010*/ 	.byte	0x02, 0x03, 0x00, 0x00, 0x02, 0x06, 0x01, 0x00, 0x04, 0x0b, 0x08, 0x00, 0x01, 0x00, 0x00, 0x00
        /*0020*/ 	.byte	0x00, 0x00, 0x00, 0x00


//--------------------- .nv.info._Z16cuda_filter_tipsPfPKfS1_S1_PKiS1_PKj --------------------------
	.section	.nv.info._Z16cuda_filter_tipsPfPKfS1_S1_PKiS1_PKj,"",@"SHT_CUDA_INFO"
	.sectionflags	@""
	.align	4


	//----- nvinfo : EIATTR_CUDA_API_VERSION
	.align		4
        /*0000*/ 	.byte	0x04, 0x37
        /*0002*/ 	.short	(.L_9 - .L_8)
.L_8:
        /*0004*/ 	.word	0x00000082


	//----- nvinfo : EIATTR_KPARAM_INFO
	.align		4
.L_9:
        /*0008*/ 	.byte	0x04, 0x17
        /*000a*/ 	.short	(.L_11 - .L_10)
.L_10:
        /*000c*/ 	.word	0x00000000
        /*0010*/ 	.short	0x0006
        /*0012*/ 	.short	0x0030
        /*0014*/ 	.byte	0x00, 0xf5, 0x21, 0x00


	//----- nvinfo : EIATTR_KPARAM_INFO
	.align		4
.L_11:
        /*0018*/ 	.byte	0x04, 0x17
        /*001a*/ 	.short	(.L_13 - .L_12)
.L_12:
        /*001c*/ 	.word	0x00000000
        /*0020*/ 	.short	0x0005
        /*0022*/ 	.short	0x0028
        /*0024*/ 	.byte	0x00, 0xf5, 0x21, 0x00


	//----- nvinfo : EIATTR_KPARAM_INFO
	.align		4
.L_13:
        /*0028*/ 	.byte	0x04, 0x17
        /*002a*/ 	.short	(.L_15 - .L_14)
.L_14:
        /*002c*/ 	.word	0x00000000
        /*0030*/ 	.short	0x0004
        /*0032*/ 	.short	0x0020
        /*0034*/ 	.byte	0x00, 0xf5, 0x21, 0x00


	//----- nvinfo : EIATTR_KPARAM_INFO
	.align		4
.L_15:
        /*0038*/ 	.byte	0x04, 0x17
        /*003a*/ 	.short	(.L_17 - .L_16)
.L_16:
        /*003c*/ 	.word	0x00000000
        /*0040*/ 	.short	0x0003
        /*0042*/ 	.short	0x0018
        /*0044*/ 	.byte	0x00, 0xf5, 0x21, 0x00


	//----- nvinfo : EIATTR_KPARAM_INFO
	.align		4
.L_17:
        /*0048*/ 	.byte	0x04, 0x17
        /*004a*/ 	.short	(.L_19 - .L_18)
.L_18:
        /*004c*/ 	.word	0x00000000
        /*0050*/ 	.short	0x0002
        /*0052*/ 	.short	0x0010
        /*0054*/ 	.byte	0x00, 0xf5, 0x21, 0x00


	//----- nvinfo : EIATTR_KPARAM_INFO
	.align		4
.L_19:
        /*0058*/ 	.byte	0x04, 0x17
        /*005a*/ 	.short	(.L_21 - .L_20)
.L_20:
        /*005c*/ 	.word	0x00000000
        /*0060*/ 	.short	0x0001
        /*0062*/ 	.short	0x0008
        /*0064*/ 	.byte	0x00, 0xf5, 0x21, 0x00


	//----- nvinfo : EIATTR_KPARAM_INFO
	.align		4
.L_21:
        /*0068*/ 	.byte	0x04, 0x17
        /*006a*/ 	.short	(.L_23 - .L_22)
.L_22:
        /*006c*/ 	.word	0x00000000
        /*0070*/ 	.short	0x0000
        /*0072*/ 	.short	0x0000
        /*0074*/ 	.byte	0x00, 0xf5, 0x21, 0x00


	//----- nvinfo : EIATTR_SPARSE_MMA_MASK
	.align		4
.L_23:
        /*0078*/ 	.byte	0x03, 0x50
        /*007a*/ 	.short	0x0000


	//----- nvinfo : EIATTR_MAXREG_COUNT
	.align		4
        /*007c*/ 	.byte	0x03, 0x1b
        /*007e*/ 	.short	0x00ff


	//----- nvinfo : EIATTR_MERCURY_ISA_VERSION
	.align		4
        /*0080*/ 	.byte	0x03, 0x5f
        /*0082*/ 	.short	0x0101


	//----- nvinfo : EIATTR_VRC_CTA_INIT_COUNT
	.align		4
        /*0084*/ 	.byte	0x02, 0x4a
	.zero		1
	.zero		1


	//----- nvinfo : EIATTR_EXIT_INSTR_OFFSETS
	.align		4
        /*0088*/ 	.byte	0x04, 0x1c
        /*008a*/ 	.short	(.L_25 - .L_24)


	//   ....[0]....
.L_24:
        /*008c*/ 	.word	0x00001360


	//   ....[1]....
        /*0090*/ 	.word	0x00001520


	//----- nvinfo : EIATTR_CRS_STACK_SIZE
	.align		4
.L_25:
        /*0094*/ 	.byte	0x04, 0x1e
        /*0096*/ 	.short	(.L_27 - .L_26)
.L_26:
        /*0098*/ 	.word	0x00000000


	//----- nvinfo : EIATTR_CBANK_PARAM_SIZE
	.align		4
.L_27:
        /*009c*/ 	.byte	0x03, 0x19
        /*009e*/ 	.short	0x0038


	//----- nvinfo : EIATTR_PARAM_CBANK
	.align		4
        /*00a0*/ 	.byte	0x04, 0x0a
        /*00a2*/ 	.short	(.L_29 - .L_28)
	.align		4
.L_28:
        /*00a4*/ 	.word	index@(.nv.constant0._Z16cuda_filter_tipsPfPKfS1_S1_PKiS1_PKj)
        /*00a8*/ 	.short	0x0380
        /*00aa*/ 	.short	0x0038


	//----- nvinfo : EIATTR_SW_WAR
	.align		4
.L_29:
        /*00ac*/ 	.byte	0x04, 0x36
        /*00ae*/ 	.short	(.L_31 - .L_30)
.L_30:
        /*00b0*/ 	.word	0x00000008
.L_31:


//--------------------- .nv.callgraph             --------------------------
	.section	.nv.callgraph,"",@"SHT_CUDA_CALLGRAPH"
	.align	4
	.sectionentsize	8
	.align		4
        /*0000*/ 	.word	0x00000000
	.align		4
        /*0004*/ 	.word	0xffffffff
	.align		4
        /*0008*/ 	.word	0x00000000
	.align		4
        /*000c*/ 	.word	0xfffffffe
	.align		4
        /*0010*/ 	.word	0x00000000
	.align		4
        /*0014*/ 	.word	0xfffffffd
	.align		4
        /*0018*/ 	.word	0x00000000
	.align		4
        /*001c*/ 	.word	0xfffffffc


//--------------------- .text._Z16cuda_filter_tipsPfPKfS1_S1_PKiS1_PKj --------------------------
	.section	.text._Z16cuda_filter_tipsPfPKfS1_S1_PKiS1_PKj,"ax",@progbits
	.align	128
        .global         _Z16cuda_filter_tipsPfPKfS1_S1_PKiS1_PKj
        .type           _Z16cuda_filter_tipsPfPKfS1_S1_PKiS1_PKj,@function
        .size           _Z16cuda_filter_tipsPfPKfS1_S1_PKiS1_PKj,(.L_x_37 - _Z16cuda_filter_tipsPfPKfS1_S1_PKiS1_PKj)
        .other          _Z16cuda_filter_tipsPfPKfS1_S1_PKiS1_PKj,@"STO_CUDA_ENTRY STV_DEFAULT"
_Z16cuda_filter_tipsPfPKfS1_S1_PKiS1_PKj:
.text._Z16cuda_filter_tipsPfPKfS1_S1_PKiS1_PKj:
[----:B------:R-:W-:Y:S08]  /*0000*/  LDC R1, c[0x0][0x37c] ;  /* 0x0000df00ff017b82 */ /* 0x000ff00000000800 */
[----:B------:R-:W0:Y:S01]  /*0010*/  LDC.64 R2, c[0x0][0x3b0] ;  /* 0x0000ec00ff027b82 */ /* 0x000e220000000a00 */
[----:B------:R-:W0:Y:S02]  /*0020*/  LDCU.64 UR6, c[0x0][0x358] ;  /* 0x00006b00ff0677ac */ /* 0x000e240008000a00 */
[----:B0-----:R0:W2:Y:S05]  /*0030*/  LDG.E R0, desc[UR6][R2.64] ;  /* 0x0000000602007981 */ /* 0x0010aa000c1e1900 */
[----:B------:R-:W1:Y:S02]  /*0040*/  LDC.64 R8, c[0x0][0x3a0] ;  /* 0x0000e800ff087b82 */ /* 0x000e640000000a00 */
[----:B-1----:R-:W3:Y:S04]  /*0050*/  LDG.E R6, desc[UR6][R8.64+0x18] ;  /* 0x0000180608067981 */ /* 0x002ee8000c1e1900 */
[----:B------:R-:W4:Y:S04]  /*0060*/  LDG.E R11, desc[UR6][R8.64+0x4] ;  /* 0x00000406080b7981 */ /* 0x000f28000c1e1900 */
[----:B------:R-:W5:Y:S04]  /*0070*/  LDG.E R7, desc[UR6][R8.64] ;  /* 0x0000000608077981 */ /* 0x000f68000c1e1900 */
[----:B------:R-:W5:Y:S04]  /*0080*/  LDG.E R10, desc[UR6][R8.64+0x8] ;  /* 0x00000806080a7981 */ /* 0x000f68000c1e1900 */
[----:B------:R-:W5:Y:S04]  /*0090*/  LDG.E R4, desc[UR6][R8.64+0xc] ;  /* 0x00000c0608047981 */ /* 0x000f68000c1e1900 */
[----:B------:R-:W5:Y:S01]  /*00a0*/  LDG.E R5, desc[UR6][R8.64+0x10] ;  /* 0x0000100608057981 */ /* 0x000f62000c1e1900 */
[----:B------:R-:W1:Y:S01]  /*00b0*/  S2UR UR4, SR_CTAID.X ;  /* 0x00000000000479c3 */ /* 0x000e620000002500 */
[----:B0-----:R-:W-:Y:S01]  /*00c0*/  HFMA2 R2, -RZ, RZ, 0, 0 ;  /* 0x00000000ff027431 */ /* 0x001fe200000001ff */
[----:B------:R-:W0:Y:S01]  /*00d0*/  S2R R14, SR_TID.Z ;  /* 0x00000000000e7919 */ /* 0x000e220000002300 */
[----:B------:R-:W3:Y:S01]  /*00e0*/  LDCU UR8, c[0x0][0x360] ;  /* 0x00006c00ff0877ac */ /* 0x000ee20008000800 */
[----:B------:R-:W3:Y:S04]  /*00f0*/  LDCU UR9, c[0x0][0x364] ;  /* 0x00006c80ff0977ac */ /* 0x000ee80008000800 */
[----:B------:R-:W0:Y:S01]  /*0100*/  S2UR UR5, SR_CTAID.Y ;  /* 0x00000000000579c3 */ /* 0x000e220000002600 */
[----:B--2---:R-:W2:Y:S08]  /*0110*/  I2F.U32.RP R12, R0 ;  /* 0x00000000000c7306 */ /* 0x004eb00000209000 */
[----:B--2---:R-:W2:Y:S01]  /*0120*/  MUFU.RCP R12, R12 ;  /* 0x0000000c000c7308 */ /* 0x004ea20000001000 */
[----:B------:R-:W-:-:S02]  /*0130*/  IADD3 R15, PT, PT, RZ, -R0, RZ ;  /* 0x80000000ff0f7210 */ /* 0x000fc40007ffe0ff */
[----:B--2---:R-:W-:-:S05]  /*0140*/  IADD3 R13, PT, PT, R12, 0xffffffe, RZ ;  /* 0x0ffffffe0c0d7810 */ /* 0x004fca0007ffe0ff */
[----:B------:R-:W2:Y:S02]  /*0150*/  F2I.FTZ.U32.TRUNC.NTZ R3, R13 ;  /* 0x0000000d00037305 */ /* 0x000ea4000021f000 */
[----:B--2---:R-:W-:-:S04]  /*0160*/  IMAD R15, R15, R3, RZ ;  /* 0x000000030f0f7224 */ /* 0x004fc800078e02ff */
[----:B------:R-:W-:-:S06]  /*0170*/  IMAD.HI.U32 R2, R3, R15, R2 ;  /* 0x0000000f03027227 */ /* 0x000fcc00078e0002 */
[----:B-1----:R-:W-:-:S05]  /*0180*/  IMAD.HI.U32 R2, R2, UR4, RZ ;  /* 0x0000000402027c27 */ /* 0x002fca000f8e00ff */
[----:B------:R-:W-:-:S05]  /*0190*/  IADD3 R3, PT, PT, -R2, RZ, RZ ;  /* 0x000000ff02037210 */ /* 0x000fca0007ffe1ff */
[----:B------:R-:W-:-:S05]  /*01a0*/  IMAD R3, R0, R3, UR4 ;  /* 0x0000000400037e24 */ /* 0x000fca000f8e0203 */
[----:B------:R-:W-:Y:S01]  /*01b0*/  ISETP.GE.U32.AND P0, PT, R3, R0, PT ;  /* 0x000000000300720c */ /* 0x000fe20003f06070 */
[----:B------:R-:W1:Y:S01]  /*01c0*/  S2R R13, SR_TID.Y ;  /* 0x00000000000d7919 */ /* 0x000e620000002200 */
[----:B------:R-:W2:Y:S01]  /*01d0*/  S2R R12, SR_TID.X ;  /* 0x00000000000c7919 */ /* 0x000ea20000002100 */
[----:B------:R-:W-:-:S10]  /*01e0*/  ISETP.NE.U32.AND P2, PT, R0, RZ, PT ;  /* 0x000000ff0000720c */ /* 0x000fd40003f45070 */
[----:B------:R-:W-:-:S04]  /*01f0*/  @P0 IADD3 R3, PT, PT, -R0, R3, RZ ;  /* 0x0000000300030210 */ /* 0x000fc80007ffe1ff */
[----:B------:R-:W-:Y:S01]  /*0200*/  ISETP.GE.U32.AND P1, PT, R3, R0, PT ;  /* 0x000000000300720c */ /* 0x000fe20003f26070 */
[----:B------:R-:W0:Y:S01]  /*0210*/  LDC R15, c[0x0][0x368] ;  /* 0x0000da00ff0f7b82 */ /* 0x000e220000000800 */
[----:B------:R-:W-:-:S11]  /*0220*/  @P0 IADD3 R2, PT, PT, R2, 0x1, RZ ;  /* 0x0000000102020810 */ /* 0x000fd60007ffe0ff */
[----:B------:R-:W-:Y:S01]  /*0230*/  @P1 VIADD R2, R2, 0x1 ;  /* 0x0000000102021836 */ /* 0x000fe20000000000 */
[----:B------:R-:W-:-:S04]  /*0240*/  @!P2 LOP3.LUT R2, RZ, R0, RZ, 0x33, !PT ;  /* 0x00000000ff02a212 */ /* 0x000fc800078e33ff */
[----:B------:R-:W-:Y:S02]  /*0250*/  IADD3 R3, PT, PT, -R2, RZ, RZ ;  /* 0x000000ff02037210 */ /* 0x000fe40007ffe1ff */
[----:B---3--:R-:W-:-:S03]  /*0260*/  ISETP.GE.AND P0, PT, R6, 0x1, PT ;  /* 0x000000010600780c */ /* 0x008fc60003f06270 */
[----:B------:R-:W-:Y:S02]  /*0270*/  IMAD R3, R0, R3, UR4 ;  /* 0x0000000400037e24 */ /* 0x000fe4000f8e0203 */
[----:B-1----:R-:W-:Y:S02]  /*0280*/  IMAD R0, R2, UR9, R13 ;  /* 0x0000000902007c24 */ /* 0x002fe4000f8e020d */
[----:B--2---:R-:W-:Y:S02]  /*0290*/  IMAD R2, R3, UR8, R12 ;  /* 0x0000000803027c24 */ /* 0x004fe4000f8e020c */
[----:B0-----:R-:W-:Y:S01]  /*02a0*/  IMAD R3, R15, UR5, R14 ;  /* 0x000000050f037c24 */ /* 0x001fe2000f8e020e */
[----:B----4-:R-:W-:Y:S02]  /*02b0*/  IADD3 R11, PT, PT, R0, R11, RZ ;  /* 0x0000000b000b7210 */ /* 0x010fe40007ffe0ff */
[----:B-----5:R-:W-:Y:S02]  /*02c0*/  IADD3 R7, PT, PT, R2, R7, RZ ;  /* 0x0000000702077210 */ /* 0x020fe40007ffe0ff */
[----:B------:R-:W-:-:S03]  /*02d0*/  IADD3 R12, PT, PT, R3, R10, RZ ;  /* 0x0000000a030c7210 */ /* 0x000fc60007ffe0ff */
[----:B------:R-:W-:Y:S01]  /*02e0*/  IMAD R10, R11, R4, R7 ;  /* 0x000000040b0a7224 */ /* 0x000fe200078e0207 */
[----:B------:R-:W-:-:S03]  /*02f0*/  MOV R4, RZ ;  /* 0x000000ff00047202 */ /* 0x000fc60000000f00 */
[----:B------:R-:W-:Y:S01]  /*0300*/  IMAD R5, R12, R5, R10 ;  /* 0x000000050c057224 */ /* 0x000fe200078e020a */
[----:B------:R-:W-:Y:S06]  /*0310*/  @!P0 BRA `(.L_x_0) ;  /* 0x0000001000048947 */ /* 0x000fec0003800000 */
[----:B------:R0:W5:Y:S01]  /*0320*/  LDG.E R12, desc[UR6][R8.64+0x1c] ;  /* 0x00001c06080c7981 */ /* 0x000162000c1e1900 */
[----:B------:R-:W-:Y:S01]  /*0330*/  BSSY.RECONVERGENT B4, `(.L_x_0) ;  /* 0x00000ff000047945 */ /* 0x000fe20003800200 */
[----:B------:R-:W-:Y:S01]  /*0340*/  IMAD.MOV.U32 R4, RZ, RZ, RZ ;  /* 0x000000ffff047224 */ /* 0x000fe200078e00ff */
[----:B------:R-:W-:-:S07]  /*0350*/  MOV R7, RZ ;  /* 0x000000ff00077202 */ /* 0x000fce0000000f00 */
.L_x_21:
[----:B-----5:R-:W-:Y:S01]  /*0360*/  ISETP.GE.AND P0, PT, R12, 0x1, PT ;  /* 0x000000010c00780c */ /* 0x020fe20003f06270 */
[----:B------:R-:W-:-:S12]  /*0370*/  BSSY.RECONVERGENT B3, `(.L_x_1) ;  /* 0x00000f7000037945 */ /* 0x000fd80003800200 */
[----:B012---:R-:W-:Y:S05]  /*0380*/  @!P0 BRA `(.L_x_2) ;  /* 0x0000000c00d48947 */ /* 0x007fea0003800000 */
[----:B------:R-:W1:Y:S02]  /*0390*/  LDC.64 R10, c[0x0][0x3a0] ;  /* 0x0000e800ff0a7b82 */ /* 0x000e640000000a00 */
[----:B-1----:R1:W5:Y:S01]  /*03a0*/  LDG.E R6, desc[UR6][R10.64+0x20] ;  /* 0x000020060a067981 */ /* 0x002362000c1e1900 */
[----:B0-----:R-:W-:Y:S01]  /*03b0*/  HFMA2 R9, -RZ, RZ, 0, 0 ;  /* 0x00000000ff097431 */ /* 0x001fe200000001ff */
[----:B------:R-:W-:Y:S06]  /*03c0*/  BSSY.RECONVERGENT B2, `(.L_x_3) ;  /* 0x00000ef000027945 */ /* 0x000fec0003800200 */
.L_x_20:
[----:B-----5:R-:W-:Y:S01]  /*03d0*/  ISETP.GE.AND P0, PT, R6, 0x1, PT ;  /* 0x000000010600780c */ /* 0x020fe20003f06270 */
[----:B------:R-:W-:-:S12]  /*03e0*/  BSSY.RECONVERGENT B1, `(.L_x_4) ;  /* 0x00000e9000017945 */ /* 0x000fd80003800200 */
[----:B0-----:R-:W-:Y:S05]  /*03f0*/  @!P0 BRA `(.L_x_5) ;  /* 0x0000000c009c8947 */ /* 0x001fea0003800000 */
[----:B------:R-:W0:Y:S02]  /*0400*/  LDC.64 R12, c[0x0][0x3a0] ;  /* 0x0000e800ff0c7b82 */ /* 0x000e240000000a00 */
[----:B0-----:R0:W5:Y:S01]  /*0410*/  LDG.E R8, desc[UR6][R12.64+0x24] ;  /* 0x000024060c087981 */ /* 0x001162000c1e1900 */
[----:B-1----:R-:W-:Y:S01]  /*0420*/  HFMA2 R10, -RZ, RZ, 0, 0 ;  /* 0x00000000ff0a7431 */ /* 0x002fe200000001ff */
[----:B------:R-:W-:Y:S06]  /*0430*/  BSSY.RECONVERGENT B0, `(.L_x_6) ;  /* 0x00000e1000007945 */ /* 0x000fec0003800200 */
.L_x_19:
[----:B0-----:R-:W0:Y:S02]  /*0440*/  LDC.64 R14, c[0x0][0x3a0] ;  /* 0x0000e800ff0e7b82 */ /* 0x001e240000000a00 */
[----:B0-----:R-:W2:Y:S04]  /*0450*/  LDG.E R13, desc[UR6][R14.64+0xc] ;  /* 0x00000c060e0d7981 */ /* 0x001ea8000c1e1900 */
[----:B------:R-:W3:Y:S04]  /*0460*/  LDG.E R11, desc[UR6][R14.64+0x1c] ;  /* 0x00001c060e0b7981 */ /* 0x000ee8000c1e1900 */
[----:B------:R-:W4:Y:S04]  /*0470*/  LDG.E R18, desc[UR6][R14.64+0x10] ;  /* 0x000010060e127981 */ /* 0x000f28000c1e1900 */
[----:B------:R-:W4:Y:S01]  /*0480*/  LDG.E R12, desc[UR6][R14.64+0x18] ;  /* 0x000018060e0c7981 */ /* 0x000f22000c1e1900 */
[----:B-----5:R-:W-:Y:S01]  /*0490*/  ISETP.GE.AND P0, PT, R8, 0x1, PT ;  /* 0x000000010800780c */ /* 0x020fe20003f06270 */
[----:B------:R-:W-:Y:S01]  /*04a0*/  BSSY.RECONVERGENT B5, `(.L_x_7) ;  /* 0x000009a000057945 */ /* 0x000fe20003800200 */
[----:B------:R-:W-:-:S02]  /*04b0*/  IADD3 R16, PT, PT, R0, R9, RZ ;  /* 0x0000000900107210 */ /* 0x000fc40007ffe0ff */
[----:B------:R-:W-:Y:S02]  /*04c0*/  IADD3 R17, PT, PT, R2, R7, RZ ;  /* 0x0000000702117210 */ /* 0x000fe40007ffe0ff */
[----:B------:R-:W-:-:S03]  /*04d0*/  MOV R25, RZ ;  /* 0x000000ff00197202 */ /* 0x000fc60000000f00 */
[----:B--2---:R-:W-:Y:S02]  /*04e0*/  IMAD R16, R13, R16, R17 ;  /* 0x000000100d107224 */ /* 0x004fe400078e0211 */
[----:B------:R-:W-:Y:S02]  /*04f0*/  IMAD.IADD R17, R3, 0x1, R10 ;  /* 0x0000000103117824 */ /* 0x000fe400078e020a */
[----:B---3--:R-:W-:Y:S02]  /*0500*/  IMAD R13, R11, R10, R9 ;  /* 0x0000000a0b0d7224 */ /* 0x008fe400078e0209 */
[----:B----4-:R-:W-:Y:S02]  /*0510*/  IMAD R11, R17, R18, R16 ;  /* 0x00000012110b7224 */ /* 0x010fe400078e0210 */
[----:B------:R-:W-:Y:S01]  /*0520*/  IMAD R12, R12, R13, RZ ;  /* 0x0000000d0c0c7224 */ /* 0x000fe200078e02ff */
[----:B------:R-:W-:Y:S06]  /*0530*/  @!P0 BRA `(.L_x_8) ;  /* 0x0000000800408947 */ /* 0x000fec0003800000 */
[----:B------:R0:W5:Y:S01]  /*0540*/  LDG.E R20, desc[UR6][R14.64+0x14] ;  /* 0x000014060e147981 */ /* 0x000162000c1e1900 */
[C---:B------:R-:W-:Y:S01]  /*0550*/  ISETP.GE.AND P0, PT, R8.reuse, 0x8, PT ;  /* 0x000000080800780c */ /* 0x040fe20003f06270 */
[----:B------:R-:W-:Y:S01]  /*0560*/  BSSY.RECONVERGENT B6, `(.L_x_9) ;  /* 0x0000049000067945 */ /* 0x000fe20003800200 */
[----:B------:R-:W-:Y:S01]  /*0570*/  HFMA2 R22, -RZ, RZ, 0, 0 ;  /* 0x00000000ff167431 */ /* 0x000fe200000001ff */
[----:B------:R-:W-:Y:S02]  /*0580*/  VIMNMX R21, PT, PT, R8, 0x1, !PT ;  /* 0x0000000108157848 */ /* 0x000fe40007fe0100 */
[----:B------:R-:W-:-:S08]  /*0590*/  MOV R25, RZ ;  /* 0x000000ff00197202 */ /* 0x000fd00000000f00 */
[----:B0-----:R-:W-:Y:S05]  /*05a0*/  @!P0 BRA `(.L_x_10) ;  /* 0x0000000400108947 */ /* 0x001fea0003800000 */
[----:B------:R-:W-:Y:S01]  /*05b0*/  LOP3.LUT R22, R21, 0x7ffffff8, RZ, 0xc0, !PT ;  /* 0x7ffffff815167812 */ /* 0x000fe200078ec0ff */
[----:B------:R-:W-:Y:S01]  /*05c0*/  BSSY.RECONVERGENT B7, `(.L_x_10) ;  /* 0x0000042000077945 */ /* 0x000fe20003800200 */
[----:B------:R-:W-:Y:S02]  /*05d0*/  MOV R25, RZ ;  /* 0x000000ff00197202 */ /* 0x000fe40000000f00 */
[----:B------:R-:W-:Y:S01]  /*05e0*/  MOV R13, RZ ;  /* 0x000000ff000d7202 */ /* 0x000fe20000000f00 */
[----:B------:R-:W-:-:S07]  /*05f0*/  IMAD.MOV R23, RZ, RZ, -R22 ;  /* 0x000000ffff177224 */ /* 0x000fce00078e0a16 */
.L_x_11:
[----:B------:R-:W0:Y:S01]  /*0600*/  LDC.64 R14, c[0x0][0x388] ;  /* 0x0000e200ff0e7b82 */ /* 0x000e220000000a00 */
[CC--:B-----5:R-:W-:Y:S02]  /*0610*/  IMAD R17, R20.reuse, R13.reuse, R5 ;  /* 0x0000000d14117224 */ /* 0x0e0fe400078e0205 */
[----:B------:R-:W-:Y:S02]  /*0620*/  IMAD R19, R20, R13, R11 ;  /* 0x0000000d14137224 */ /* 0x000fe400078e020b */
[----:B0-----:R-:W-:-:S04]  /*0630*/  IMAD.WIDE.U32 R26, R17, 0x4, R14 ;  /* 0x00000004111a7825 */ /* 0x001fc800078e000e */
[----:B------:R-:W-:Y:S02]  /*0640*/  IMAD.WIDE R18, R19, 0x4, R14 ;  /* 0x0000000413127825 */ /* 0x000fe400078e020e */
[----:B------:R-:W2:Y:S04]  /*0650*/  LDG.E R26, desc[UR6][R26.64] ;  /* 0x000000061a1a7981 */ /* 0x000ea8000c1e1900 */
[----:B------:R-:W2:Y:S01]  /*0660*/  LDG.E R29, desc[UR6][R18.64] ;  /* 0x00000006121d7981 */ /* 0x000ea2000c1e1900 */
[----:B------:R-:W-:Y:S01]  /*0670*/  IADD3 R24, PT, PT, R20, R17, RZ ;  /* 0x0000001114187210 */ /* 0x000fe20007ffe0ff */
[----:B--2---:R-:W-:-:S04]  /*0680*/  FADD R16, R26, -R29 ;  /* 0x8000001d1a107221 */ /* 0x004fc80000000000 */
[----:B------:R-:W-:Y:S01]  /*0690*/  IMAD.WIDE.U32 R28, R24, 0x4, R14 ;  /* 0x00000004181c7825 */ /* 0x000fe200078e000e */
[----:B------:R-:W-:-:S03]  /*06a0*/  IADD3 R24, PT, PT, R20, R24, RZ ;  /* 0x0000001814187210 */ /* 0x000fc60007ffe0ff */
[----:B------:R-:W-:Y:S01]  /*06b0*/  FFMA R25, R16, R16, R25 ;  /* 0x0000001010197223 */ /* 0x000fe20000000019 */
[----:B------:R-:W-:Y:S01]  /*06c0*/  IMAD.WIDE R16, R20, 0x4, R18 ;  /* 0x0000000414107825 */ /* 0x000fe200078e0212 */
[----:B------:R-:W2:Y:S03]  /*06d0*/  LDG.E R29, desc[UR6][R28.64] ;  /* 0x000000061c1d7981 */ /* 0x000ea6000c1e1900 */
[----:B------:R-:W-:Y:S01]  /*06e0*/  IMAD.WIDE.U32 R26, R24, 0x4, R14 ;  /* 0x00000004181a7825 */ /* 0x000fe200078e000e */
[----:B------:R0:W2:Y:S05]  /*06f0*/  LDG.E R18, desc[UR6][R16.64] ;  /* 0x0000000610127981 */ /* 0x0000aa000c1e1900 */
[----:B------:R1:W3:Y:S01]  /*0700*/  LDG.E R26, desc[UR6][R26.64] ;  /* 0x000000061a1a7981 */ /* 0x0002e2000c1e1900 */
[----:B0-----:R-:W-:-:S05]  /*0710*/  IMAD.WIDE R16, R20, 0x4, R16 ;  /* 0x0000000414107825 */ /* 0x001fca00078e0210 */
[----:B------:R-:W3:Y:S01]  /*0720*/  LDG.E R19, desc[UR6][R16.64] ;  /* 0x0000000610137981 */ /* 0x000ee2000c1e1900 */
[----:B-1----:R-:W-:Y:S01]  /*0730*/  IADD3 R27, PT, PT, R20, R24, RZ ;  /* 0x00000018141b7210 */ /* 0x002fe20007ffe0ff */
[----:B--2---:R-:W-:-:S04]  /*0740*/  FADD R18, R29, -R18 ;  /* 0x800000121d127221 */ /* 0x004fc80000000000 */
[----:B------:R-:W-:Y:S01]  /*0750*/  FFMA R25, R18, R18, R25 ;  /* 0x0000001212197223 */ /* 0x000fe20000000019 */
[----:B------:R-:W-:-:S06]  /*0760*/  IMAD.WIDE.U32 R28, R27, 0x4, R14 ;  /* 0x000000041b1c7825 */ /* 0x000fcc00078e000e */
[----:B------:R-:W2:Y:S01]  /*0770*/  LDG.E R29, desc[UR6][R28.64] ;  /* 0x000000061c1d7981 */ /* 0x000ea2000c1e1900 */
[----:B---3--:R-:W-:-:S04]  /*0780*/  FADD R18, R26, -R19 ;  /* 0x800000131a127221 */ /* 0x008fc80000000000 */
[----:B------:R-:W-:Y:S01]  /*0790*/  FFMA R24, R18, R18, R25 ;  /* 0x0000001212187223 */ /* 0x000fe20000000019 */
[C---:B------:R-:W-:Y:S01]  /*07a0*/  IMAD.WIDE R18, R20.reuse, 0x4, R16 ;  /* 0x0000000414127825 */ /* 0x040fe200078e0210 */
[----:B------:R-:W-:-:S04]  /*07b0*/  IADD3 R25, PT, PT, R20, R27, RZ ;  /* 0x0000001b14197210 */ /* 0x000fc80007ffe0ff */
[----:B------:R-:W2:Y:S01]  /*07c0*/  LDG.E R28, desc[UR6][R18.64] ;  /* 0x00000006121c7981 */ /* 0x000ea2000c1e1900 */
[----:B------:R-:W-:-:S04]  /*07d0*/  IMAD.WIDE.U32 R26, R25, 0x4, R14 ;  /* 0x00000004191a7825 */ /* 0x000fc800078e000e */
[C---:B------:R-:W-:Y:S02]  /*07e0*/  IMAD.WIDE R16, R20.reuse, 0x4, R18 ;  /* 0x0000000414107825 */ /* 0x040fe400078e0212 */
[----:B------:R0:W3:Y:S04]  /*07f0*/  LDG.E R26, desc[UR6][R26.64] ;  /* 0x000000061a1a7981 */ /* 0x0000e8000c1e1900 */
[----:B------:R-:W3:Y:S01]  /*0800*/  LDG.E R19, desc[UR6][R16.64] ;  /* 0x0000000610137981 */ /* 0x000ee2000c1e1900 */
[----:B0-----:R-:W-:Y:S01]  /*0810*/  IADD3 R27, PT, PT, R20, R25, RZ ;  /* 0x00000019141b7210 */ /* 0x001fe20007ffe0ff */
[----:B--2---:R-:W-:-:S04]  /*0820*/  FADD R29, R29, -R28 ;  /* 0x8000001c1d1d7221 */ /* 0x004fc80000000000 */
[----:B------:R-:W-:Y:S01]  /*0830*/  FFMA R24, R29, R29, R24 ;  /* 0x0000001d1d187223 */ /* 0x000fe20000000018 */
[----:B------:R-:W-:-:S04]  /*0840*/  IMAD.WIDE.U32 R28, R27, 0x4, R14 ;  /* 0x000000041b1c7825 */ /* 0x000fc800078e000e */
[----:B---3--:R-:W-:-:S04]  /*0850*/  FADD R19, R26, -R19 ;  /* 0x800000131a137221 */ /* 0x008fc80000000000 */
[----:B------:R-:W-:Y:S01]  /*0860*/  FFMA R25, R19, R19, R24 ;  /* 0x0000001313197223 */ /* 0x000fe20000000018 */
[C---:B------:R-:W-:Y:S01]  /*0870*/  IMAD.IADD R19, R20.reuse, 0x1, R27 ;  /* 0x0000000114137824 */ /* 0x040fe200078e021b */
[----:B------:R0:W2:Y:S03]  /*0880*/  LDG.E R24, desc[UR6][R28.64] ;  /* 0x000000061c187981 */ /* 0x0000a6000c1e1900 */
[----:B------:R-:W-:Y:S01]  /*0890*/  IMAD.WIDE.U32 R26, R19, 0x4, R14 ;  /* 0x00000004131a7825 */ /* 0x000fe200078e000e */
[----:B------:R-:W-:-:S05]  /*08a0*/  IADD3 R19, PT, PT, R20, R19, RZ ;  /* 0x0000001314137210 */ /* 0x000fca0007ffe0ff */
[----:B------:R-:W3:Y:S01]  /*08b0*/  LDG.E R26, desc[UR6][R26.64] ;  /* 0x000000061a1a7981 */ /* 0x000ee2000c1e1900 */
[----:B0-----:R-:W-:-:S04]  /*08c0*/  IMAD.WIDE R28, R20, 0x4, R16 ;  /* 0x00000004141c7825 */ /* 0x001fc800078e0210 */
[----:B------:R-:W-:Y:S01]  /*08d0*/  IMAD.WIDE R16, R20, 0x4, R28 ;  /* 0x0000000414107825 */ /* 0x000fe200078e021c */
[----:B------:R-:W2:Y:S03]  /*08e0*/  LDG.E R27, desc[UR6][R28.64] ;  /* 0x000000061c1b7981 */ /* 0x000ea6000c1e1900 */
[----:B------:R-:W-:-:S04]  /*08f0*/  IMAD.WIDE.U32 R14, R19, 0x4, R14 ;  /* 0x00000004130e7825 */ /* 0x000fc800078e000e */
[----:B------:R-:W-:Y:S02]  /*0900*/  IMAD.WIDE R18, R20, 0x4, R16 ;  /* 0x0000000414127825 */ /* 0x000fe400078e0210 */
[----:B------:R-:W4:Y:S04]  /*0910*/  LDG.E R14, desc[UR6][R14.64] ;  /* 0x000000060e0e7981 */ /* 0x000f28000c1e1900 */
[----:B------:R-:W3:Y:S04]  /*0920*/  LDG.E R29, desc[UR6][R16.64] ;  /* 0x00000006101d7981 */ /* 0x000ee8000c1e1900 */
[----:B------:R-:W4:Y:S01]  /*0930*/  LDG.E R19, desc[UR6][R18.64] ;  /* 0x0000000612137981 */ /* 0x000f22000c1e1900 */
[----:B------:R-:W-:-:S04]  /*0940*/  IADD3 R23, PT, PT, R23, 0x8, RZ ;  /* 0x0000000817177810 */ /* 0x000fc80007ffe0ff */
[----:B------:R-:W-:Y:S02]  /*0950*/  ISETP.NE.AND P0, PT, R23, RZ, PT ;  /* 0x000000ff1700720c */ /* 0x000fe40003f05270 */
[----:B------:R-:W-:Y:S01]  /*0960*/  IADD3 R13, PT, PT, R13, 0x8, RZ ;  /* 0x000000080d0d7810 */ /* 0x000fe20007ffe0ff */
[----:B--2---:R-:W-:-:S04]  /*0970*/  FADD R24, R24, -R27 ;  /* 0x8000001b18187221 */ /* 0x004fc80000000000 */
[----:B------:R-:W-:Y:S01]  /*0980*/  FFMA R25, R24, R24, R25 ;  /* 0x0000001818197223 */ /* 0x000fe20000000019 */
[----:B---3--:R-:W-:-:S04]  /*0990*/  FADD R26, R26, -R29 ;  /* 0x8000001d1a1a7221 */ /* 0x008fc80000000000 */
[----:B------:R-:W-:Y:S01]  /*09a0*/  FFMA R25, R26, R26, R25 ;  /* 0x0000001a1a197223 */ /* 0x000fe20000000019 */
[----:B----4-:R-:W-:-:S04]  /*09b0*/  FADD R24, R14, -R19 ;  /* 0x800000130e187221 */ /* 0x010fc80000000000 */
[----:B------:R-:W-:Y:S01]  /*09c0*/  FFMA R25, R24, R24, R25 ;  /* 0x0000001818197223 */ /* 0x000fe20000000019 */
[----:B------:R-:W-:Y:S06]  /*09d0*/  @P0 BRA `(.L_x_11) ;  /* 0xfffffffc00080947 */ /* 0x000fec000383ffff */
[----:B------:R-:W-:Y:S05]  /*09e0*/  BSYNC.RECONVERGENT B7 ;  /* 0x0000000000077941 */ /* 0x000fea0003800200 */
.L_x_10:
[----:B------:R-:W-:Y:S05]  /*09f0*/  BSYNC.RECONVERGENT B6 ;  /* 0x0000000000067941 */ /* 0x000fea0003800200 */
.L_x_9:
[----:B------:R-:W-:-:S13]  /*0a00*/  LOP3.LUT P0, R13, R21, 0x7, RZ, 0xc0, !PT ;  /* 0x00000007150d7812 */ /* 0x000fda000780c0ff */
[----:B------:R-:W-:Y:S05]  /*0a10*/  @!P0 BRA `(.L_x_8) ;  /* 0x0000000400088947 */ /* 0x000fea0003800000 */
[----:B------:R-:W-:Y:S01]  /*0a20*/  ISETP.GE.U32.AND P0, PT, R13, 0x4, PT ;  /* 0x000000040d00780c */ /* 0x000fe20003f06070 */
[----:B------:R-:W-:-:S12]  /*0a30*/  BSSY.RECONVERGENT B6, `(.L_x_12) ;  /* 0x0000021000067945 */ /* 0x000fd80003800200 */
[----:B------:R-:W-:Y:S05]  /*0a40*/  @!P0 BRA `(.L_x_13) ;  /* 0x00000000007c8947 */ /* 0x000fea0003800000 */
[----:B------:R-:W0:Y:S01]  /*0a50*/  LDC.64 R16, c[0x0][0x388] ;  /* 0x0000e200ff107b82 */ /* 0x000e220000000a00 */
[CC--:B-----5:R-:W-:Y:S02]  /*0a60*/  IMAD R27, R20.reuse, R22.reuse, R5 ;  /* 0x00000016141b7224 */ /* 0x0e0fe400078e0205 */
[----:B------:R-:W-:-:S03]  /*0a70*/  IMAD R19, R20, R22, R11 ;  /* 0x0000001614137224 */ /* 0x000fc600078e020b */
[----:B------:R-:W-:-:S05]  /*0a80*/  IADD3 R29, PT, PT, R20, R27, RZ ;  /* 0x0000001b141d7210 */ /* 0x000fca0007ffe0ff */
[----:B0-----:R-:W-:Y:S01]  /*0a90*/  IMAD.WIDE.U32 R14, R29, 0x4, R16 ;  /* 0x000000041d0e7825 */ /* 0x001fe200078e0010 */
[----:B------:R-:W-:-:S03]  /*0aa0*/  IADD3 R29, PT, PT, R20, R29, RZ ;  /* 0x0000001d141d7210 */ /* 0x000fc60007ffe0ff */
[--C-:B------:R-:W-:Y:S01]  /*0ab0*/  IMAD.WIDE R18, R19, 0x4, R16.reuse ;  /* 0x0000000413127825 */ /* 0x100fe200078e0210 */
[----:B------:R0:W2:Y:S03]  /*0ac0*/  LDG.E R23, desc[UR6][R14.64] ;  /* 0x000000060e177981 */ /* 0x0000a6000c1e1900 */
[----:B------:R-:W-:Y:S01]  /*0ad0*/  IMAD.WIDE.U32 R26, R27, 0x4, R16 ;  /* 0x000000041b1a7825 */ /* 0x000fe200078e0010 */
[----:B------:R-:W3:Y:S04]  /*0ae0*/  LDG.E R13, desc[UR6][R18.64] ;  /* 0x00000006120d7981 */ /* 0x000ee8000c1e1900 */
[----:B------:R1:W3:Y:S01]  /*0af0*/  LDG.E R24, desc[UR6][R26.64] ;  /* 0x000000061a187981 */ /* 0x0002e2000c1e1900 */
[----:B0-----:R-:W-:-:S05]  /*0b00*/  IMAD.WIDE R14, R20, 0x4, R18 ;  /* 0x00000004140e7825 */ /* 0x001fca00078e0212 */
[----:B------:R0:W2:Y:S01]  /*0b10*/  LDG.E R28, desc[UR6][R14.64] ;  /* 0x000000060e1c7981 */ /* 0x0000a2000c1e1900 */
[----:B-1----:R-:W-:-:S04]  /*0b20*/  IMAD.WIDE.U32 R26, R29, 0x4, R16 ;  /* 0x000000041d1a7825 */ /* 0x002fc800078e0010 */
[C---:B------:R-:W-:Y:S02]  /*0b30*/  IMAD.IADD R29, R20.reuse, 0x1, R29 ;  /* 0x00000001141d7824 */ /* 0x040fe400078e021d */
[----:B------:R-:W4:Y:S01]  /*0b40*/  LDG.E R26, desc[UR6][R26.64] ;  /* 0x000000061a1a7981 */ /* 0x000f22000c1e1900 */
[----:B0-----:R-:W-:-:S04]  /*0b50*/  IMAD.WIDE R14, R20, 0x4, R14 ;  /* 0x00000004140e7825 */ /* 0x001fc800078e020e */
[----:B------:R-:W-:Y:S02]  /*0b60*/  IMAD.WIDE.U32 R16, R29, 0x4, R16 ;  /* 0x000000041d107825 */ /* 0x000fe400078e0010 */
[----:B------:R-:W4:Y:S02]  /*0b70*/  LDG.E R29, desc[UR6][R14.64] ;  /* 0x000000060e1d7981 */ /* 0x000f24000c1e1900 */
[----:B------:R-:W-:Y:S02]  /*0b80*/  IMAD.WIDE R18, R20, 0x4, R14 ;  /* 0x0000000414127825 */ /* 0x000fe400078e020e */
[----:B------:R-:W4:Y:S04]  /*0b90*/  LDG.E R16, desc[UR6][R16.64] ;  /* 0x0000000610107981 */ /* 0x000f28000c1e1900 */
[----:B------:R-:W4:Y:S01]  /*0ba0*/  LDG.E R19, desc[UR6][R18.64] ;  /* 0x0000000612137981 */ /* 0x000f22000c1e1900 */
[----:B------:R-:W-:Y:S01]  /*0bb0*/  IADD3 R22, PT, PT, R22, 0x4, RZ ;  /* 0x0000000416167810 */ /* 0x000fe20007ffe0ff */
[----:B---3--:R-:W-:-:S04]  /*0bc0*/  FADD R24, R24, -R13 ;  /* 0x8000000d18187221 */ /* 0x008fc80000000000 */
[----:B------:R-:W-:Y:S01]  /*0bd0*/  FFMA R24, R24, R24, R25 ;  /* 0x0000001818187223 */ /* 0x000fe20000000019 */
[----:B--2---:R-:W-:-:S04]  /*0be0*/  FADD R23, R23, -R28 ;  /* 0x8000001c17177221 */ /* 0x004fc80000000000 */
[----:B------:R-:W-:Y:S01]  /*0bf0*/  FFMA R24, R23, R23, R24 ;  /* 0x0000001717187223 */ /* 0x000fe20000000018 */
[----:B----4-:R-:W-:-:S04]  /*0c00*/  FADD R29, R26, -R29 ;  /* 0x8000001d1a1d7221 */ /* 0x010fc80000000000 */
[----:B------:R-:W-:Y:S01]  /*0c10*/  FFMA R24, R29, R29, R24 ;  /* 0x0000001d1d187223 */ /* 0x000fe20000000018 */
[----:B------:R-:W-:-:S04]  /*0c20*/  FADD R25, R16, -R19 ;  /* 0x8000001310197221 */ /* 0x000fc80000000000 */
[----:B------:R-:W-:-:S07]  /*0c30*/  FFMA R25, R25, R25, R24 ;  /* 0x0000001919197223 */ /* 0x000fce0000000018 */
.L_x_13:
[----:B------:R-:W-:Y:S05]  /*0c40*/  BSYNC.RECONVERGENT B6 ;  /* 0x0000000000067941 */ /* 0x000fea0003800200 */
.L_x_12:
[----:B------:R-:W-:-:S13]  /*0c50*/  LOP3.LUT P0, R13, R21, 0x3, RZ, 0xc0, !PT ;  /* 0x00000003150d7812 */ /* 0x000fda000780c0ff */
[----:B------:R-:W-:Y:S05]  /*0c60*/  @!P0 BRA `(.L_x_8) ;  /* 0x0000000000748947 */ /* 0x000fea0003800000 */
[----:B------:R-:W-:Y:S02]  /*0c70*/  ISETP.NE.AND P0, PT, R13, 0x1, PT ;  /* 0x000000010d00780c */ /* 0x000fe40003f05270 */
[----:B------:R-:W-:-:S04]  /*0c80*/  LOP3.LUT R21, R21, 0x1, RZ, 0xc0, !PT ;  /* 0x0000000115157812 */ /* 0x000fc800078ec0ff */
[----:B------:R-:W-:-:S07]  /*0c90*/  ISETP.NE.U32.AND P1, PT, R21, 0x1, PT ;  /* 0x000000011500780c */ /* 0x000fce0003f25070 */
[----:B------:R-:W0:Y:S01]  /*0ca0*/  @P0 LDC.64 R18, c[0x0][0x388] ;  /* 0x0000e200ff120b82 */ /* 0x000e220000000a00 */
[CC--:B-----5:R-:W-:Y:S02]  /*0cb0*/  @P0 IMAD R29, R20.reuse, R22.reuse, R5 ;  /* 0x00000016141d0224 */ /* 0x0e0fe400078e0205 */
[----:B------:R-:W-:Y:S01]  /*0cc0*/  @P0 IMAD R27, R20, R22, R11 ;  /* 0x00000016141b0224 */ /* 0x000fe200078e020b */
[----:B------:R-:W-:Y:S02]  /*0cd0*/  @P0 IADD3 R22, PT, PT, R22, 0x2, RZ ;  /* 0x0000000216160810 */ /* 0x000fe40007ffe0ff */
[C---:B------:R-:W-:Y:S02]  /*0ce0*/  @P0 IADD3 R13, PT, PT, R20.reuse, R29, RZ ;  /* 0x0000001d140d0210 */ /* 0x040fe40007ffe0ff */
[----:B------:R-:W1:Y:S01]  /*0cf0*/  @!P1 LDC.64 R14, c[0x0][0x388] ;  /* 0x0000e200ff0e9b82 */ /* 0x000e620000000a00 */
[----:B------:R-:W-:Y:S02]  /*0d00*/  @!P1 IMAD R21, R20, R22, R5 ;  /* 0x0000001614159224 */ /* 0x000fe400078e0205 */
[----:B0-----:R-:W-:-:S04]  /*0d10*/  @P0 IMAD.WIDE R26, R27, 0x4, R18 ;  /* 0x000000041b1a0825 */ /* 0x001fc800078e0212 */
[----:B------:R-:W-:-:S04]  /*0d20*/  @P0 IMAD.WIDE.U32 R28, R29, 0x4, R18 ;  /* 0x000000041d1c0825 */ /* 0x000fc800078e0012 */
[----:B------:R-:W-:Y:S02]  /*0d30*/  @P0 IMAD.WIDE.U32 R18, R13, 0x4, R18 ;  /* 0x000000040d120825 */ /* 0x000fe400078e0012 */
[----:B------:R-:W2:Y:S02]  /*0d40*/  @P0 LDG.E R28, desc[UR6][R28.64] ;  /* 0x000000061c1c0981 */ /* 0x000ea4000c1e1900 */
[C---:B------:R-:W-:Y:S02]  /*0d50*/  @P0 IMAD.WIDE R16, R20.reuse, 0x4, R26 ;  /* 0x0000000414100825 */ /* 0x040fe400078e021a */
[----:B------:R-:W2:Y:S02]  /*0d60*/  @P0 LDG.E R27, desc[UR6][R26.64] ;  /* 0x000000061a1b0981 */ /* 0x000ea4000c1e1900 */
[----:B------:R-:W-:Y:S02]  /*0d70*/  @!P1 IMAD R13, R20, R22, R11 ;  /* 0x00000016140d9224 */ /* 0x000fe400078e020b */
[--C-:B-1----:R-:W-:Y:S01]  /*0d80*/  @!P1 IMAD.WIDE.U32 R20, R21, 0x4, R14.reuse ;  /* 0x0000000415149825 */ /* 0x102fe200078e000e */
[----:B------:R-:W3:Y:S03]  /*0d90*/  @P0 LDG.E R18, desc[UR6][R18.64] ;  /* 0x0000000612120981 */ /* 0x000ee6000c1e1900 */
[----:B------:R-:W-:Y:S01]  /*0da0*/  @!P1 IMAD.WIDE R14, R13, 0x4, R14 ;  /* 0x000000040d0e9825 */ /* 0x000fe200078e020e */
[----:B------:R-:W3:Y:S04]  /*0db0*/  @P0 LDG.E R17, desc[UR6][R16.64] ;  /* 0x0000000610110981 */ /* 0x000ee8000c1e1900 */
[----:B------:R-:W4:Y:S04]  /*0dc0*/  @!P1 LDG.E R20, desc[UR6][R20.64] ;  /* 0x0000000614149981 */ /* 0x000f28000c1e1900 */
[----:B------:R-:W4:Y:S01]  /*0dd0*/  @!P1 LDG.E R15, desc[UR6][R14.64] ;  /* 0x000000060e0f9981 */ /* 0x000f22000c1e1900 */
[----:B--2---:R-:W-:-:S04]  /*0de0*/  @P0 FADD R28, R28, -R27 ;  /* 0x8000001b1c1c0221 */ /* 0x004fc80000000000 */
[----:B------:R-:W-:Y:S01]  /*0df0*/  @P0 FFMA R28, R28, R28, R25 ;  /* 0x0000001c1c1c0223 */ /* 0x000fe20000000019 */
[----:B---3--:R-:W-:-:S04]  /*0e00*/  @P0 FADD R13, R18, -R17 ;  /* 0x80000011120d0221 */ /* 0x008fc80000000000 */
[----:B------:R-:W-:Y:S01]  /*0e10*/  @P0 FFMA R25, R13, R13, R28 ;  /* 0x0000000d0d190223 */ /* 0x000fe2000000001c */
[----:B----4-:R-:W-:-:S04]  /*0e20*/  @!P1 FADD R22, R20, -R15 ;  /* 0x8000000f14169221 */ /* 0x010fc80000000000 */
[----:B------:R-:W-:-:S07]  /*0e30*/  @!P1 FFMA R25, R22, R22, R25 ;  /* 0x0000001616199223 */ /* 0x000fce0000000019 */
.L_x_8:
[----:B------:R-:W-:Y:S05]  /*0e40*/  BSYNC.RECONVERGENT B5 ;  /* 0x0000000000057941 */ /* 0x000fea0003800200 */
.L_x_7:
[----:B------:R-:W-:Y:S01]  /*0e50*/  HFMA2 R14, -RZ, RZ, 16.5625, -30496 ;  /* 0x4c24f772ff0e7431 */ /* 0x000fe200000001ff */
[----:B------:R-:W-:Y:S01]  /*0e60*/  MOV R15, 0x32c6a259 ;  /* 0x32c6a259000f7802 */ /* 0x000fe20000000f00 */
[----:B------:R-:W-:Y:S01]  /*0e70*/  FMUL R13, R25, R25 ;  /* 0x00000019190d7220 */ /* 0x000fe20000400000 */
[----:B------:R-:W-:Y:S03]  /*0e80*/  BSSY.RECONVERGENT B5, `(.L_x_14) ;  /* 0x000000c000057945 */ /* 0x000fe60003800200 */
[----:B------:R-:W0:Y:S01]  /*0e90*/  FCHK P0, R13, 43245000 ;  /* 0x4c24f7720d007902 */ /* 0x000e220000000000 */
[----:B------:R-:W-:-:S04]  /*0ea0*/  FFMA R14, R15, -R14, 1 ;  /* 0x3f8000000f0e7423 */ /* 0x000fc8000000080e */
[----:B------:R-:W-:-:S04]  /*0eb0*/  FFMA R14, R14, R15, 2.3124060888335407071e-08 ;  /* 0x32c6a2590e0e7423 */ /* 0x000fc8000000000f */
[----:B------:R-:W-:-:S04]  /*0ec0*/  FFMA R18, R13, R14, RZ ;  /* 0x0000000e0d127223 */ /* 0x000fc800000000ff */
[----:B------:R-:W-:-:S04]  /*0ed0*/  FFMA R15, R18, -43245000, R13 ;  /* 0xcc24f772120f7823 */ /* 0x000fc8000000000d */
[----:B------:R-:W-:Y:S01]  /*0ee0*/  FFMA R18, R14, R15, R18 ;  /* 0x0000000f0e127223 */ /* 0x000fe20000000012 */
[----:B0-----:R-:W-:Y:S06]  /*0ef0*/  @!P0 BRA `(.L_x_15) ;  /* 0x0000000000108947 */ /* 0x001fec0003800000 */
[----:B------:R-:W-:Y:S01]  /*0f00*/  IMAD.MOV.U32 R14, RZ, RZ, 0x4c24f772 ;  /* 0x4c24f772ff0e7424 */ /* 0x000fe200078e00ff */
[----:B------:R-:W-:-:S07]  /*0f10*/  MOV R16, 0xf30 ;  /* 0x00000f3000107802 */ /* 0x000fce0000000f00 */
[----:B-----5:R-:W-:Y:S05]  /*0f20*/  CALL.REL.NOINC `($__internal_0_$__cuda_sm3x_div_rn_noftz_f32_slowpath) ;  /* 0x0000000400807944 */ /* 0x020fea0003c00000 */
[----:B------:R-:W-:-:S07]  /*0f30*/  MOV R18, R13 ;  /* 0x0000000d00127202 */ /* 0x000fce0000000f00 */
.L_x_15:
[----:B------:R-:W-:Y:S05]  /*0f40*/  BSYNC.RECONVERGENT B5 ;  /* 0x0000000000057941 */ /* 0x000fea0003800200 */
.L_x_14:
[----:B------:R-:W-:Y:S01]  /*0f50*/  FSETP.GE.AND P0, PT, R18, 4.6100001335144042969, PT ;  /* 0x4093851f1200780b */ /* 0x000fe20003f06000 */
[----:B------:R-:W-:-:S12]  /*0f60*/  BSSY.RECONVERGENT B5, `(.L_x_16) ;  /* 0x000002a000057945 */ /* 0x000fd80003800200 */
[----:B------:R-:W-:Y:S05]  /*0f70*/  @P0 BRA `(.L_x_17) ;  /* 0x0000000000a00947 */ /* 0x000fea0003800000 */
[----:B------:R-:W0:Y:S01]  /*0f80*/  LDC.64 R16, c[0x0][0x398] ;  /* 0x0000e600ff107b82 */ /* 0x000e220000000a00 */
[----:B------:R-:W-:-:S07]  /*0f90*/  IADD3 R13, PT, PT, R12, R7, RZ ;  /* 0x000000070c0d7210 */ /* 0x000fce0007ffe0ff */
[----:B------:R-:W1:Y:S01]  /*0fa0*/  LDC.64 R14, c[0x0][0x390] ;  /* 0x0000e400ff0e7b82 */ /* 0x000e620000000a00 */
[----:B0-----:R-:W-:-:S06]  /*0fb0*/  IMAD.WIDE R16, R13, 0x4, R16 ;  /* 0x000000040d107825 */ /* 0x001fcc00078e0210 */
[----:B------:R-:W2:Y:S01]  /*0fc0*/  LDG.E R16, desc[UR6][R16.64] ;  /* 0x0000000610107981 */ /* 0x000ea2000c1e1900 */
[----:B-1----:R-:W-:-:S06]  /*0fd0*/  IMAD.WIDE R14, R11, 0x4, R14 ;  /* 0x000000040b0e7825 */ /* 0x002fcc00078e020e */
[----:B------:R-:W2:Y:S01]  /*0fe0*/  LDG.E R15, desc[UR6][R14.64] ;  /* 0x000000060e0f7981 */ /* 0x000ea2000c1e1900 */
[----:B------:R-:W-:Y:S01]  /*0ff0*/  HFMA2 R13, -RZ, RZ, 0.96630859375, -0.0022525787353515625 ;  /* 0x3bbb989dff0d7431 */ /* 0x000fe200000001ff */
[----:B------:R-:W-:-:S04]  /*1000*/  MOV R19, 0x437c0000 ;  /* 0x437c000000137802 */ /* 0x000fc80000000f00 */
[----:B------:R-:W-:-:S04]  /*1010*/  FFMA.SAT R12, R18, -R13, 0.5 ;  /* 0x3f000000120c7423 */ /* 0x000fc8000000280d */
[----:B------:R-:W-:-:S04]  /*1020*/  FFMA.RM R12, R12, R19, 12582913 ;  /* 0x4b4000010c0c7423 */ /* 0x000fc80000004013 */
[----:B------:R-:W-:-:S04]  /*1030*/  FADD R13, R12, -12583039 ;  /* 0xcb40007f0c0d7421 */ /* 0x000fc80000000000 */
[----:B------:R-:W-:-:S04]  /*1040*/  FFMA R13, R18, -1.4426950216293334961, -R13 ;  /* 0xbfb8aa3b120d7823 */ /* 0x000fc8000000080d */
[----:B------:R-:W-:-:S06]  /*1050*/  FFMA R13, R18, -1.925963033500011079e-08, R13 ;  /* 0xb2a57060120d7823 */ /* 0x000fcc000000000d */
[----:B------:R-:W0:Y:S01]  /*1060*/  MUFU.EX2 R13, R13 ;  /* 0x0000000d000d7308 */ /* 0x000e220000000800 */
[----:B------:R-:W-:Y:S02]  /*1070*/  ISETP.GE.AND P0, PT, R8, 0x1, PT ;  /* 0x000000010800780c */ /* 0x000fe40003f06270 */
[----:B------:R-:W-:Y:S01]  /*1080*/  SHF.L.U32 R12, R12, 0x17, RZ ;  /* 0x000000170c0c7819 */ /* 0x000fe200000006ff */
[----:B--2---:R-:W-:-:S04]  /*1090*/  FMUL R16, R16, R15 ;  /* 0x0000000f10107220 */ /* 0x004fc80000400000 */
[----:B0-----:R-:W-:-:S04]  /*10a0*/  FMUL R15, R12, R13 ;  /* 0x0000000d0c0f7220 */ /* 0x001fc80000400000 */
[----:B------:R-:W-:-:S04]  /*10b0*/  FMUL R18, R16, R15 ;  /* 0x0000000f10127220 */ /* 0x000fc80000400000 */
[----:B------:R-:W-:Y:S01]  /*10c0*/  FADD R4, R4, R18 ;  /* 0x0000001204047221 */ /* 0x000fe20000000000 */
[----:B------:R-:W-:Y:S06]  /*10d0*/  @!P0 BRA `(.L_x_17) ;  /* 0x0000000000488947 */ /* 0x000fec0003800000 */
[----:B------:R-:W0:Y:S01]  /*10e0*/  LDC.64 R12, c[0x0][0x3a0] ;  /* 0x0000e800ff0c7b82 */ /* 0x000e220000000a00 */
[----:B------:R-:W-:-:S05]  /*10f0*/  UMOV UR4, URZ ;  /* 0x000000ff00047c82 */ /* 0x000fca0008000000 */
.L_x_18:
[----:B0-----:R-:W2:Y:S01]  /*1100*/  LDG.E R6, desc[UR6][R12.64+0x14] ;  /* 0x000014060c067981 */ /* 0x001ea2000c1e1900 */
[----:B------:R-:W0:Y:S08]  /*1110*/  LDC.64 R16, c[0x0][0x388] ;  /* 0x0000e200ff107b82 */ /* 0x000e300000000a00 */
[----:B------:R-:W1:Y:S01]  /*1120*/  LDC.64 R14, c[0x0][0x380] ;  /* 0x0000e000ff0e7b82 */ /* 0x000e620000000a00 */
[----:B--2---:R-:W-:-:S02]  /*1130*/  IMAD R19, R6, UR4, R11 ;  /* 0x0000000406137c24 */ /* 0x004fc4000f8e020b */
[----:B------:R-:W-:Y:S02]  /*1140*/  IMAD R21, R6, UR4, R5 ;  /* 0x0000000406157c24 */ /* 0x000fe4000f8e0205 */
[----:B0-----:R-:W-:-:S04]  /*1150*/  IMAD.WIDE R16, R19, 0x4, R16 ;  /* 0x0000000413107825 */ /* 0x001fc800078e0210 */
[----:B-1----:R-:W-:Y:S02]  /*1160*/  IMAD.WIDE.U32 R14, R21, 0x4, R14 ;  /* 0x00000004150e7825 */ /* 0x002fe400078e000e */
[----:B------:R-:W2:Y:S04]  /*1170*/  LDG.E R16, desc[UR6][R16.64] ;  /* 0x0000000610107981 */ /* 0x000ea8000c1e1900 */
[----:B------:R-:W2:Y:S02]  /*1180*/  LDG.E R19, desc[UR6][R14.64] ;  /* 0x000000060e137981 */ /* 0x000ea4000c1e1900 */
[----:B--2---:R-:W-:-:S05]  /*1190*/  FFMA R19, R18, R16, R19 ;  /* 0x0000001012137223 */ /* 0x004fca0000000013 */
[----:B------:R1:W-:Y:S04]  /*11a0*/  STG.E desc[UR6][R14.64], R19 ;  /* 0x000000130e007986 */ /* 0x0003e8000c101906 */
[----:B------:R-:W2:Y:S01]  /*11b0*/  LDG.E R8, desc[UR6][R12.64+0x24] ;  /* 0x000024060c087981 */ /* 0x000ea2000c1e1900 */
[----:B------:R-:W-:-:S06]  /*11c0*/  UIADD3 UR4, UPT, UPT, UR4, 0x1, URZ ;  /* 0x0000000104047890 */ /* 0x000fcc000fffe0ff */
[----:B--2---:R-:W-:-:S13]  /*11d0*/  ISETP.LE.AND P0, PT, R8, UR4, PT ;  /* 0x0000000408007c0c */ /* 0x004fda000bf03270 */
[----:B-1----:R-:W-:Y:S05]  /*11e0*/  @!P0 BRA `(.L_x_18) ;  /* 0xfffffffc00c48947 */ /* 0x002fea000383ffff */
[----:B------:R0:W5:Y:S02]  /*11f0*/  LDG.E R6, desc[UR6][R12.64+0x20] ;  /* 0x000020060c067981 */ /* 0x000164000c1e1900 */
.L_x_17:
[----:B------:R-:W-:Y:S05]  /*1200*/  BSYNC.RECONVERGENT B5 ;  /* 0x0000000000057941 */ /* 0x000fea0003800200 */
.L_x_16:
[----:B------:R-:W-:-:S04]  /*1210*/  IADD3 R10, PT, PT, R10, 0x1, RZ ;  /* 0x000000010a0a7810 */ /* 0x000fc80007ffe0ff */
[----:B-----5:R-:W-:-:S13]  /*1220*/  ISETP.GE.AND P0, PT, R10, R6, PT ;  /* 0x000000060a00720c */ /* 0x020fda0003f06270 */
[----:B------:R-:W-:Y:S05]  /*1230*/  @!P0 BRA `(.L_x_19) ;  /* 0xfffffff000808947 */ /* 0x000fea000383ffff */
[----:B------:R-:W-:Y:S05]  /*1240*/  BSYNC.RECONVERGENT B0 ;  /* 0x0000000000007941 */ /* 0x000fea0003800200 */
.L_x_6:
[----:B------:R-:W0:Y:S02]  /*1250*/  LDC.64 R10, c[0x0][0x3a0] ;  /* 0x0000e800ff0a7b82 */ /* 0x000e240000000a00 */
[----:B0-----:R0:W5:Y:S02]  /*1260*/  LDG.E R12, desc[UR6][R10.64+0x1c] ;  /* 0x00001c060a0c7981 */ /* 0x001164000c1e1900 */
.L_x_5:
[----:B------:R-:W-:Y:S05]  /*1270*/  BSYNC.RECONVERGENT B1 ;  /* 0x0000000000017941 */ /* 0x000fea0003800200 */
.L_x_4:
[----:B------:R-:W-:-:S05]  /*1280*/  VIADD R9, R9, 0x1 ;  /* 0x0000000109097836 */ /* 0x000fca0000000000 */
[----:B-----5:R-:W-:-:S13]  /*1290*/  ISETP.GE.AND P0, PT, R9, R12, PT ;  /* 0x0000000c0900720c */ /* 0x020fda0003f06270 */
[----:B------:R-:W-:Y:S05]  /*12a0*/  @!P0 BRA `(.L_x_20) ;  /* 0xfffffff000488947 */ /* 0x000fea000383ffff */
[----:B------:R-:W-:Y:S05]  /*12b0*/  BSYNC.RECONVERGENT B2 ;  /* 0x0000000000027941 */ /* 0x000fea0003800200 */
.L_x_3:
[----:B------:R-:W2:Y:S02]  /*12c0*/  LDC.64 R8, c[0x0][0x3a0] ;  /* 0x0000e800ff087b82 */ /* 0x000ea40000000a00 */
[----:B--2---:R2:W5:Y:S02]  /*12d0*/  LDG.E R6, desc[UR6][R8.64+0x18] ;  /* 0x0000180608067981 */ /* 0x004564000c1e1900 */
.L_x_2:
[----:B------:R-:W-:Y:S05]  /*12e0*/  BSYNC.RECONVERGENT B3 ;  /* 0x0000000000037941 */ /* 0x000fea0003800200 */
.L_x_1:
[----:B------:R-:W-:-:S04]  /*12f0*/  IADD3 R7, PT, PT, R7, 0x1, RZ ;  /* 0x0000000107077810 */ /* 0x000fc80007ffe0ff */
[----:B-----5:R-:W-:-:S13]  /*1300*/  ISETP.GE.AND P0, PT, R7, R6, PT ;  /* 0x000000060700720c */ /* 0x020fda0003f06270 */
[----:B------:R-:W-:Y:S05]  /*1310*/  @!P0 BRA `(.L_x_21) ;  /* 0xfffffff000108947 */ /* 0x000fea000383ffff */
[----:B------:R-:W-:Y:S05]  /*1320*/  BSYNC.RECONVERGENT B4 ;  /* 0x0000000000047941 */ /* 0x000fea0003800200 */
.L_x_0:
[----:B------:R-:W3:Y:S02]  /*1330*/  LDC.64 R2, c[0x0][0x3a0] ;  /* 0x0000e800ff027b82 */ /* 0x000ee40000000a00 */
[----:B---3--:R-:W3:Y:S02]  /*1340*/  LDG.E R2, desc[UR6][R2.64+0x24] ;  /* 0x0000240602027981 */ /* 0x008ee4000c1e1900 */
[----:B---3--:R-:W-:-:S13]  /*1350*/  ISETP.GE.AND P0, PT, R2, 0x1, PT ;  /* 0x000000010200780c */ /* 0x008fda0003f06270 */
[----:B------:R-:W-:Y:S05]  /*1360*/  @!P0 EXIT ;  /* 0x000000000000894d */ /* 0x000fea0003800000 */
[----:B------:R-:W3:Y:S01]  /*1370*/  LDC.64 R6, c[0x0][0x380] ;  /* 0x0000e000ff067b82 */ /* 0x000ee20000000a00 */
[----:B------:R-:W-:-:S05]  /*1380*/  UMOV UR4, URZ ;  /* 0x000000ff00047c82 */ /* 0x000fca0008000000 */
.L_x_24:
[----:B0-2---:R-:W0:Y:S02]  /*1390*/  LDC.64 R8, c[0x0][0x3a0] ;  /* 0x0000e800ff087b82 */ /* 0x005e240000000a00 */
[----:B0-----:R-:W2:Y:S01]  /*13a0*/  LDG.E R8, desc[UR6][R8.64+0x14] ;  /* 0x0000140608087981 */ /* 0x001ea2000c1e1900 */
[----:B-1----:R-:W0:Y:S01]  /*13b0*/  MUFU.RCP R11, R4 ;  /* 0x00000004000b7308 */ /* 0x002e220000001000 */
[----:B--2---:R-:W-:-:S04]  /*13c0*/  IMAD R3, R8, UR4, R5 ;  /* 0x0000000408037c24 */ /* 0x004fc8000f8e0205 */
[----:B---3--:R-:W-:-:S05]  /*13d0*/  IMAD.WIDE.U32 R2, R3, 0x4, R6 ;  /* 0x0000000403027825 */ /* 0x008fca00078e0006 */
[----:B------:R-:W2:Y:S01]  /*13e0*/  LDG.E R13, desc[UR6][R2.64] ;  /* 0x00000006020d7981 */ /* 0x000ea2000c1e1900 */
[C---:B0-----:R-:W-:Y:S01]  /*13f0*/  FFMA R0, R11.reuse, -R4, 1 ;  /* 0x3f8000000b007423 */ /* 0x041fe20000000804 */
[----:B------:R-:W-:Y:S03]  /*1400*/  BSSY.RECONVERGENT B0, `(.L_x_22) ;  /* 0x000000b000007945 */ /* 0x000fe60003800200 */
[----:B------:R-:W-:Y:S01]  /*1410*/  FFMA R0, R11, R0, R11 ;  /* 0x000000000b007223 */ /* 0x000fe2000000000b */
[----:B--2---:R-:W0:Y:S03]  /*1420*/  FCHK P0, R13, R4 ;  /* 0x000000040d007302 */ /* 0x004e260000000000 */
[----:B------:R-:W-:-:S04]  /*1430*/  FFMA R11, R13, R0, RZ ;  /* 0x000000000d0b7223 */ /* 0x000fc800000000ff */
[----:B------:R-:W-:-:S04]  /*1440*/  FFMA R10, R11, -R4, R13 ;  /* 0x800000040b0a7223 */ /* 0x000fc8000000000d */
[----:B------:R-:W-:Y:S01]  /*1450*/  FFMA R11, R0, R10, R11 ;  /* 0x0000000a000b7223 */ /* 0x000fe2000000000b */
[----:B0-----:R-:W-:Y:S06]  /*1460*/  @!P0 BRA `(.L_x_23) ;  /* 0x0000000000108947 */ /* 0x001fec0003800000 */
[----:B------:R-:W-:Y:S02]  /*1470*/  MOV R14, R4 ;  /* 0x00000004000e7202 */ /* 0x000fe40000000f00 */
[----:B------:R-:W-:-:S07]  /*1480*/  MOV R16, 0x14a0 ;  /* 0x000014a000107802 */ /* 0x000fce0000000f00 */
[----:B------:R-:W-:Y:S05]  /*1490*/  CALL.REL.NOINC `($__internal_0_$__cuda_sm3x_div_rn_noftz_f32_slowpath) ;  /* 0x0000000000247944 */ /* 0x000fea0003c00000 */
[----:B------:R-:W-:-:S07]  /*14a0*/  MOV R11, R13 ;  /* 0x0000000d000b7202 */ /* 0x000fce0000000f00 */
.L_x_23:
[----:B------:R-:W-:Y:S05]  /*14b0*/  BSYNC.RECONVERGENT B0 ;  /* 0x0000000000007941 */ /* 0x000fea0003800200 */
.L_x_22:
[----:B------:R-:W0:Y:S01]  /*14c0*/  LDC.64 R8, c[0x0][0x3a0] ;  /* 0x0000e800ff087b82 */ /* 0x000e220000000a00 */
[----:B------:R4:W-:Y:S04]  /*14d0*/  STG.E desc[UR6][R2.64], R11 ;  /* 0x0000000b02007986 */ /* 0x0009e8000c101906 */
[----:B0-----:R-:W2:Y:S01]  /*14e0*/  LDG.E R8, desc[UR6][R8.64+0x24] ;  /* 0x0000240608087981 */ /* 0x001ea2000c1e1900 */
[----:B------:R-:W-:-:S06]  /*14f0*/  UIADD3 UR4, UPT, UPT, UR4, 0x1, URZ ;  /* 0x0000000104047890 */ /* 0x000fcc000fffe0ff */
[----:B--2---:R-:W-:-:S13]  /*1500*/  ISETP.LE.AND P0, PT, R8, UR4, PT ;  /* 0x0000000408007c0c */ /* 0x004fda000bf03270 */
[----:B----4-:R-:W-:Y:S05]  /*1510*/  @!P0 BRA `(.L_x_24) ;  /* 0xfffffffc009c8947 */ /* 0x010fea000383ffff */
[----:B------:R-:W-:Y:S05]  /*1520*/  EXIT ;  /* 0x000000000000794d */ /* 0x000fea0003800000 */
        .weak           $__internal_0_$__cuda_sm3x_div_rn_noftz_f32_slowpath
        .type           $__internal_0_$__cuda_sm3x_div_rn_noftz_f32_slowpath,@function
        .size           $__internal_0_$__cuda_sm3x_div_rn_noftz_f32_slowpath,(.L_x_37 - $__internal_0_$__cuda_sm3x_div_rn_noftz_f32_slowpath)
$__internal_0_$__cuda_sm3x_div_rn_noftz_f32_slowpath:
[----:B------:R-:W-:Y:S01]  /*1530*/  SHF.R.U32.HI R15, RZ, 0x17, R14 ;  /* 0x00000017ff0f7819 */ /* 0x000fe2000001160e */
[----:B------:R-:W-:Y:S01]  /*1540*/  BSSY.RECONVERGENT B6, `(.L_x_25) ;  /* 0x0000062000067945 */ /* 0x000fe20003800200 */
[----:B------:R-:W-:Y:S02]  /*1550*/  SHF.R.U32.HI R19, RZ, 0x17, R13 ;  /* 0x00000017ff137819 */ /* 0x000fe4000001160d */
[----:B------:R-:W-:Y:S02]  /*1560*/  LOP3.LUT R15, R15, 0xff, RZ, 0xc0, !PT ;  /* 0x000000ff0f0f7812 */ /* 0x000fe400078ec0ff */
[----:B------:R-:W-:Y:S02]  /*1570*/  LOP3.LUT R19, R19, 0xff, RZ, 0xc0, !PT ;  /* 0x000000ff13137812 */ /* 0x000fe400078ec0ff */
[----:B------:R-:W-:Y:S02]  /*1580*/  IADD3 R20, PT, PT, R15, -0x1, RZ ;  /* 0xffffffff0f147810 */ /* 0x000fe40007ffe0ff */
[----:B------:R-:W-:-:S02]  /*1590*/  IADD3 R18, PT, PT, R19, -0x1, RZ ;  /* 0xffffffff13127810 */ /* 0x000fc40007ffe0ff */
[----:B------:R-:W-:-:S04]  /*15a0*/  ISETP.GT.U32.AND P0, PT, R20, 0xfd, PT ;  /* 0x000000fd1400780c */ /* 0x000fc80003f04070 */
[----:B------:R-:W-:-:S13]  /*15b0*/  ISETP.GT.U32.OR P0, PT, R18, 0xfd, P0 ;  /* 0x000000fd1200780c */ /* 0x000fda0000704470 */
[----:B------:R-:W-:Y:S01]  /*15c0*/  @!P0 MOV R17, RZ ;  /* 0x000000ff00118202 */ /* 0x000fe20000000f00 */
[----:B------:R-:W-:Y:S06]  /*15d0*/  @!P0 BRA `(.L_x_26) ;  /* 0x00000000005c8947 */ /* 0x000fec0003800000 */
[----:B------:R-:W-:Y:S02]  /*15e0*/  FSETP.GTU.FTZ.AND P0, PT, |R13|, +INF , PT ;  /* 0x7f8000000d00780b */ /* 0x000fe40003f1c200 */
[----:B------:R-:W-:-:S04]  /*15f0*/  FSETP.GTU.FTZ.AND P1, PT, |R14|, +INF , PT ;  /* 0x7f8000000e00780b */ /* 0x000fc80003f3c200 */
[----:B------:R-:W-:-:S13]  /*1600*/  PLOP3.LUT P0, PT, P0, P1, PT, 0xf8, 0x8f ;  /* 0x00000000008f781c */ /* 0x000fda0000703f70 */
[----:B------:R-:W-:Y:S05]  /*1610*/  @P0 BRA `(.L_x_27) ;  /* 0x00000004004c0947 */ /* 0x000fea0003800000 */
[----:B------:R-:W-:-:S13]  /*1620*/  LOP3.LUT P0, RZ, R14, 0x7fffffff, R13, 0xc8, !PT ;  /* 0x7fffffff0eff7812 */ /* 0x000fda000780c80d */
[----:B------:R-:W-:Y:S05]  /*1630*/  @!P0 BRA `(.L_x_28) ;  /* 0x00000004003c8947 */ /* 0x000fea0003800000 */
[C---:B------:R-:W-:Y:S02]  /*1640*/  FSETP.NEU.FTZ.AND P2, PT, |R13|.reuse, +INF , PT ;  /* 0x7f8000000d00780b */ /* 0x040fe40003f5d200 */
[----:B------:R-:W-:Y:S02]  /*1650*/  FSETP.NEU.FTZ.AND P1, PT, |R14|, +INF , PT ;  /* 0x7f8000000e00780b */ /* 0x000fe40003f3d200 */
[----:B------:R-:W-:-:S11]  /*1660*/  FSETP.NEU.FTZ.AND P0, PT, |R13|, +INF , PT ;  /* 0x7f8000000d00780b */ /* 0x000fd60003f1d200 */
[----:B------:R-:W-:Y:S05]  /*1670*/  @!P1 BRA !P2, `(.L_x_28) ;  /* 0x00000004002c9947 */ /* 0x000fea0005000000 */
[----:B------:R-:W-:-:S04]  /*1680*/  LOP3.LUT P2, RZ, R13, 0x7fffffff, RZ, 0xc0, !PT ;  /* 0x7fffffff0dff7812 */ /* 0x000fc8000784c0ff */
[----:B------:R-:W-:-:S13]  /*1690*/  PLOP3.LUT P1, PT, P1, P2, PT, 0x2f, 0xf2 ;  /* 0x0000000000f2781c */ /* 0x000fda0000f24577 */
[----:B------:R-:W-:Y:S05]  /*16a0*/  @P1 BRA `(.L_x_29) ;  /* 0x0000000400181947 */ /* 0x000fea0003800000 */
[----:B------:R-:W-:-:S04]  /*16b0*/  LOP3.LUT P1, RZ, R14, 0x7fffffff, RZ, 0xc0, !PT ;  /* 0x7fffffff0eff7812 */ /* 0x000fc8000782c0ff */
[----:B------:R-:W-:-:S13]  /*16c0*/  PLOP3.LUT P0, PT, P0, P1, PT, 0x2f, 0xf2 ;  /* 0x0000000000f2781c */ /* 0x000fda0000702577 */
[----:B------:R-:W-:Y:S05]  /*16d0*/  @P0 BRA `(.L_x_30) ;  /* 0x0000000400000947 */ /* 0x000fea0003800000 */
[----:B------:R-:W-:Y:S02]  /*16e0*/  ISETP.GE.AND P0, PT, R18, RZ, PT ;  /* 0x000000ff1200720c */ /* 0x000fe40003f06270 */
[----:B------:R-:W-:-:S11]  /*16f0*/  ISETP.GE.AND P1, PT, R20, RZ, PT ;  /* 0x000000ff1400720c */ /* 0x000fd60003f26270 */
[----:B------:R-:W-:Y:S01]  /*1700*/  @P0 IMAD.MOV.U32 R17, RZ, RZ, RZ ;  /* 0x000000ffff110224 */ /* 0x000fe200078e00ff */
[----:B------:R-:W-:Y:S01]  /*1710*/  @!P0 MOV R17, 0xffffffc0 ;  /* 0xffffffc000118802 */ /* 0x000fe20000000f00 */
[----:B------:R-:W-:Y:S01]  /*1720*/  @!P0 FFMA R13, R13, 1.84467440737095516160e+19, RZ ;  /* 0x5f8000000d0d8823 */ /* 0x000fe200000000ff */
[----:B------:R-:W-:Y:S02]  /*1730*/  @!P1 FFMA R14, R14, 1.84467440737095516160e+19, RZ ;  /* 0x5f8000000e0e9823 */ /* 0x000fe400000000ff */
[----:B------:R-:W-:-:S07]  /*1740*/  @!P1 IADD3 R17, PT, PT, R17, 0x40, RZ ;  /* 0x0000004011119810 */ /* 0x000fce0007ffe0ff */
.L_x_26:
[----:B------:R-:W-:Y:S01]  /*1750*/  LEA R21, R15, 0xc0800000, 0x17 ;  /* 0xc08000000f157811 */ /* 0x000fe200078eb8ff */
[----:B------:R-:W-:Y:S03]  /*1760*/  BSSY.RECONVERGENT B7, `(.L_x_31) ;  /* 0x0000036000077945 */ /* 0x000fe60003800200 */
[----:B------:R-:W-:Y:S02]  /*1770*/  IADD3 R21, PT, PT, -R21, R14, RZ ;  /* 0x0000000e15157210 */ /* 0x000fe40007ffe1ff */
[----:B------:R-:W-:Y:S02]  /*1780*/  IADD3 R14, PT, PT, R19, -0x7f, RZ ;  /* 0xffffff81130e7810 */ /* 0x000fe40007ffe0ff */
[----:B------:R-:W0:Y:S01]  /*1790*/  MUFU.RCP R23, R21 ;  /* 0x0000001500177308 */ /* 0x000e220000001000 */
[----:B------:R-:W-:Y:S02]  /*17a0*/  FADD.FTZ R18, -R21, -RZ ;  /* 0x800000ff15127221 */ /* 0x000fe40000010100 */
[----:B------:R-:W-:-:S02]  /*17b0*/  IMAD R13, R14, -0x800000, R13 ;  /* 0xff8000000e0d7824 */ /* 0x000fc400078e020d */
[----:B0-----:R-:W-:-:S04]  /*17c0*/  FFMA R20, R23, R18, 1 ;  /* 0x3f80000017147423 */ /* 0x001fc80000000012 */
[----:B------:R-:W-:-:S04]  /*17d0*/  FFMA R20, R23, R20, R23 ;  /* 0x0000001417147223 */ /* 0x000fc80000000017 */
[----:B------:R-:W-:-:S04]  /*17e0*/  FFMA R19, R13, R20, RZ ;  /* 0x000000140d137223 */ /* 0x000fc800000000ff */
[----:B------:R-:W-:-:S04]  /*17f0*/  FFMA R22, R18, R19, R13 ;  /* 0x0000001312167223 */ /* 0x000fc8000000000d */
[----:B------:R-:W-:Y:S01]  /*1800*/  FFMA R19, R20, R22, R19 ;  /* 0x0000001614137223 */ /* 0x000fe20000000013 */
[----:B------:R-:W-:-:S03]  /*1810*/  IADD3 R22, PT, PT, R14, 0x7f, -R15 ;  /* 0x0000007f0e167810 */ /* 0x000fc60007ffe80f */
[----:B------:R-:W-:Y:S01]  /*1820*/  FFMA R18, R18, R19, R13 ;  /* 0x0000001312127223 */ /* 0x000fe2000000000d */
[----:B------:R-:W-:-:S03]  /*1830*/  IADD3 R22, PT, PT, R22, R17, RZ ;  /* 0x0000001116167210 */ /* 0x000fc60007ffe0ff */
[----:B------:R-:W-:-:S05]  /*1840*/  FFMA R13, R20, R18, R19 ;  /* 0x00000012140d7223 */ /* 0x000fca0000000013 */
[----:B------:R-:W-:-:S04]  /*1850*/  SHF.R.U32.HI R14, RZ, 0x17, R13 ;  /* 0x00000017ff0e7819 */ /* 0x000fc8000001160d */
[----:B------:R-:W-:-:S04]  /*1860*/  LOP3.LUT R14, R14, 0xff, RZ, 0xc0, !PT ;  /* 0x000000ff0e0e7812 */ /* 0x000fc800078ec0ff */
[----:B------:R-:W-:-:S05]  /*1870*/  IADD3 R14, PT, PT, R14, R22, RZ ;  /* 0x000000160e0e7210 */ /* 0x000fca0007ffe0ff */
[----:B------:R-:W-:-:S05]  /*1880*/  VIADD R15, R14, 0xffffffff ;  /* 0xffffffff0e0f7836 */ /* 0x000fca0000000000 */
[----:B------:R-:W-:-:S13]  /*1890*/  ISETP.GE.U32.AND P0, PT, R15, 0xfe, PT ;  /* 0x000000fe0f00780c */ /* 0x000fda0003f06070 */
[----:B------:R-:W-:Y:S05]  /*18a0*/  @!P0 BRA `(.L_x_32) ;  /* 0x0000000000808947 */ /* 0x000fea0003800000 */
[----:B------:R-:W-:-:S13]  /*18b0*/  ISETP.GT.AND P0, PT, R14, 0xfe, PT ;  /* 0x000000fe0e00780c */ /* 0x000fda0003f04270 */
[----:B------:R-:W-:Y:S05]  /*18c0*/  @P0 BRA `(.L_x_33) ;  /* 0x00000000006c0947 */ /* 0x000fea0003800000 */
[----:B------:R-:W-:-:S13]  /*18d0*/  ISETP.GE.AND P0, PT, R14, 0x1, PT ;  /* 0x000000010e00780c */ /* 0x000fda0003f06270 */
[----:B------:R-:W-:Y:S05]  /*18e0*/  @P0 BRA `(.L_x_34) ;  /* 0x0000000000740947 */ /* 0x000fea0003800000 */
[----:B------:R-:W-:Y:S02]  /*18f0*/  ISETP.GE.AND P0, PT, R14, -0x18, PT ;  /* 0xffffffe80e00780c */ /* 0x000fe40003f06270 */
[----:B------:R-:W-:-:S11]  /*1900*/  LOP3.LUT R13, R13, 0x80000000, RZ, 0xc0, !PT ;  /* 0x800000000d0d7812 */ /* 0x000fd600078ec0ff */
[----:B------:R-:W-:Y:S05]  /*1910*/  @!P0 BRA `(.L_x_34) ;  /* 0x0000000000688947 */ /* 0x000fea0003800000 */
[-CC-:B------:R-:W-:Y:S01]  /*1920*/  FFMA.RZ R15, R20, R18.reuse, R19.reuse ;  /* 0x00000012140f7223 */ /* 0x180fe2000000c013 */
[C---:B------:R-:W-:Y:S02]  /*1930*/  ISETP.NE.AND P2, PT, R14.reuse, RZ, PT ;  /* 0x000000ff0e00720c */ /* 0x040fe40003f45270 */
[----:B------:R-:W-:Y:S02]  /*1940*/  ISETP.NE.AND P1, PT, R14, RZ, PT ;  /* 0x000000ff0e00720c */ /* 0x000fe40003f25270 */
[----:B------:R-:W-:Y:S01]  /*1950*/  LOP3.LUT R17, R15, 0x7fffff, RZ, 0xc0, !PT ;  /* 0x007fffff0f117812 */ /* 0x000fe200078ec0ff */
[CCC-:B------:R-:W-:Y:S01]  /*1960*/  FFMA.RP R15, R20.reuse, R18.reuse, R19.reuse ;  /* 0x00000012140f7223 */ /* 0x1c0fe20000008013 */
[----:B------:R-:W-:Y:S01]  /*1970*/  FFMA.RM R18, R20, R18, R19 ;  /* 0x0000001214127223 */ /* 0x000fe20000004013 */
[----:B------:R-:W-:Y:S02]  /*1980*/  IADD3 R20, PT, PT, R14, 0x20, RZ ;  /* 0x000000200e147810 */ /* 0x000fe40007ffe0ff */
[----:B------:R-:W-:-:S02]  /*1990*/  LOP3.LUT R17, R17, 0x800000, RZ, 0xfc, !PT ;  /* 0x0080000011117812 */ /* 0x000fc400078efcff */
[----:B------:R-:W-:Y:S02]  /*19a0*/  IADD3 R14, PT, PT, -R14, RZ, RZ ;  /* 0x000000ff0e0e7210 */ /* 0x000fe40007ffe1ff */
[----:B------:R-:W-:Y:S02]  /*19b0*/  SHF.L.U32 R20, R17, R20, RZ ;  /* 0x0000001411147219 */ /* 0x000fe400000006ff */
[----:B------:R-:W-:Y:S02]  /*19c0*/  FSETP.NEU.FTZ.AND P0, PT, R15, R18, PT ;  /* 0x000000120f00720b */ /* 0x000fe40003f1d000 */
[----:B------:R-:W-:Y:S02]  /*19d0*/  SEL R14, R14, RZ, P2 ;  /* 0x000000ff0e0e7207 */ /* 0x000fe40001000000 */
[----:B------:R-:W-:Y:S02]  /*19e0*/  ISETP.NE.AND P1, PT, R20, RZ, P1 ;  /* 0x000000ff1400720c */ /* 0x000fe40000f25270 */
[----:B------:R-:W-:-:S02]  /*19f0*/  SHF.R.U32.HI R14, RZ, R14, R17 ;  /* 0x0000000eff0e7219 */ /* 0x000fc40000011611 */
[----:B------:R-:W-:Y:S02]  /*1a00*/  PLOP3.LUT P0, PT, P0, P1, PT, 0xf8, 0x8f ;  /* 0x00000000008f781c */ /* 0x000fe40000703f70 */
[----:B------:R-:W-:Y:S02]  /*1a10*/  SHF.R.U32.HI R18, RZ, 0x1, R14 ;  /* 0x00000001ff127819 */ /* 0x000fe4000001160e */
[----:B------:R-:W-:-:S04]  /*1a20*/  SEL R15, RZ, 0x1, !P0 ;  /* 0x00000001ff0f7807 */ /* 0x000fc80004000000 */
[----:B------:R-:W-:-:S04]  /*1a30*/  LOP3.LUT R15, R15, 0x1, R18, 0xf8, !PT ;  /* 0x000000010f0f7812 */ /* 0x000fc800078ef812 */
[----:B------:R-:W-:-:S04]  /*1a40*/  LOP3.LUT R15, R15, R14, RZ, 0xc0, !PT ;  /* 0x0000000e0f0f7212 */ /* 0x000fc800078ec0ff */
[----:B------:R-:W-:-:S04]  /*1a50*/  IADD3 R18, PT, PT, R18, R15, RZ ;  /* 0x0000000f12127210 */ /* 0x000fc80007ffe0ff */
[----:B------:R-:W-:Y:S01]  /*1a60*/  LOP3.LUT R13, R18, R13, RZ, 0xfc, !PT ;  /* 0x0000000d120d7212 */ /* 0x000fe200078efcff */
[----:B------:R-:W-:Y:S06]  /*1a70*/  BRA `(.L_x_34) ;  /* 0x0000000000107947 */ /* 0x000fec0003800000 */
.L_x_33:
[----:B------:R-:W-:-:S04]  /*1a80*/  LOP3.LUT R13, R13, 0x80000000, RZ, 0xc0, !PT ;  /* 0x800000000d0d7812 */ /* 0x000fc800078ec0ff */
[----:B------:R-:W-:Y:S01]  /*1a90*/  LOP3.LUT R13, R13, 0x7f800000, RZ, 0xfc, !PT ;  /* 0x7f8000000d0d7812 */ /* 0x000fe200078efcff */
[----:B------:R-:W-:Y:S06]  /*1aa0*/  BRA `(.L_x_34) ;  /* 0x0000000000047947 */ /* 0x000fec0003800000 */
.L_x_32:
[----:B------:R-:W-:-:S07]  /*1ab0*/  LEA R13, R22, R13, 0x17 ;  /* 0x0000000d160d7211 */ /* 0x000fce00078eb8ff */
.L_x_34:
[----:B------:R-:W-:Y:S05]  /*1ac0*/  BSYNC.RECONVERGENT B7 ;  /* 0x0000000000077941 */ /* 0x000fea0003800200 */
.L_x_31:
[----:B------:R-:W-:Y:S05]  /*1ad0*/  BRA `(.L_x_35) ;  /* 0x0000000000207947 */ /* 0x000fea0003800000 */
.L_x_30:
[----:B------:R-:W-:-:S04]  /*1ae0*/  LOP3.LUT R13, R14, 0x80000000, R13, 0x48, !PT ;  /* 0x800000000e0d7812 */ /* 0x000fc800078e480d */
[----:B------:R-:W-:Y:S01]  /*1af0*/  LOP3.LUT R13, R13, 0x7f800000, RZ, 0xfc, !PT ;  /* 0x7f8000000d0d7812 */ /* 0x000fe200078efcff */
[----:B------:R-:W-:Y:S06]  /*1b00*/  BRA `(.L_x_35) ;  /* 0x0000000000147947 */ /* 0x000fec0003800000 */
.L_x_29:
[----:B------:R-:W-:Y:S01]  /*1b10*/  LOP3.LUT R13, R14, 0x80000000, R13, 0x48, !PT ;  /* 0x800000000e0d7812 */ /* 0x000fe200078e480d */
[----:B------:R-:W-:Y:S06]  /*1b20*/  BRA `(.L_x_35) ;  /* 0x00000000000c7947 */ /* 0x000fec0003800000 */
.L_x_28:
[----:B------:R-:W0:Y:S01]  /*1b30*/  MUFU.RSQ R13, -QNAN ;  /* 0xffc00000000d7908 */ /* 0x000e220000001400 */
[----:B------:R-:W-:Y:S05]  /*1b40*/  BRA `(.L_x_35) ;  /* 0x0000000000047947 */ /* 0x000fea0003800000 */
.L_x_27:
[----:B------:R-:W-:-:S07]  /*1b50*/  FADD.FTZ R13, R13, R14 ;  /* 0x0000000e0d0d7221 */ /* 0x000fce0000010000 */
.L_x_35:
[----:B------:R-:W-:Y:S05]  /*1b60*/  BSYNC.RECONVERGENT B6 ;  /* 0x0000000000067941 */ /* 0x000fea0003800200 */
.L_x_25:
[----:B------:R-:W-:Y:S01]  /*1b70*/  HFMA2 R15, -RZ, RZ, 0, 0 ;  /* 0x00000000ff0f7431 */ /* 0x000fe200000001ff */
[----:B------:R-:W-:-:S04]  /*1b80*/  MOV R14, R16 ;  /* 0x00000010000e7202 */ /* 0x000fc80000000f00 */
[----:B0-----:R-:W-:Y:S05]  /*1b90*/  RET.REL.NODEC R14 `(_Z16cuda_filter_tipsPfPKfS1_S1_PKiS1_PKj) ;  /* 0xffffffe40e187950 */ /* 0x001fea0003c3ffff */
.L_x_36:
[----:B------:R-:W-:-:S00]  /*1ba0*/  BRA `(.L_x_36) ;  /* 0xfffffffc00fc7947 */ /* 0x000fc0000383ffff */
[----:B------:R-:W-:-:S00]  /*1bb0*/  NOP ;  /* 0x0000000000007918 */ /* 0x000fc00000000000 */
        /* <DEDUP_REMOVED lines=12> */
.L_x_37:


//--------------------- .nv.shared.reserved.0     --------------------------
	.section	.nv.shared.reserved.0,"aw",@nobits
	.weak		__nv_reservedSMEM_offset_0_alias
	.size		__nv_reservedSMEM_offset_0_alias, 0, 64
	.other		__nv_reservedSMEM_offset_0_alias,@"STO_CUDA_RESERVED_SHARED STV_DEFAULT"
__nv_reservedSMEM_offset_0_alias:
	.zero		0
	.zero		64


//--------------------- .nv.constant0._Z16cuda_filter_tipsPfPKfS1_S1_PKiS1_PKj --------------------------
	.section	.nv.constant0._Z16cuda_filter_tipsPfPKfS1_S1_PKiS1_PKj,"a",@progbits
	.sectionflags	@""
	.align	4
.nv.constant0._Z16cuda_filter_tipsPfPKfS1_S1_PKiS1_PKj:
	.zero		952


//--------------------- SYMBOLS --------------------------

	.type		.nv.reservedSmem.offset0,@object
	.size		.nv.reservedSmem.offset0,0x4
